// auto-generated by cutlass_sweep.gemm — config: {"arch": "sm_100", "cluster_m": 2, "cluster_n": 1, "dtype": "bf16", "stages": 0, "tile_k": 32, "tile_m": 256, "tile_n": 64}
#include "cutlass/cutlass.h"
#include "cutlass/gemm/collective/collective_builder.hpp"
#include "cutlass/gemm/device/gemm_universal_adapter.h"
#include "cutlass/gemm/kernel/gemm_universal.hpp"
#include "cutlass/epilogue/collective/collective_builder.hpp"

using ElemA = cutlass::bfloat16_t;
using ElemB = cutlass::bfloat16_t;
using ElemCD = cutlass::bfloat16_t;
using Acc  = float;
using TileShape    = cute::Shape<cute::_256, cute::_64, cute::_32>;
using ClusterShape = cute::Shape<cute::_2, cute::_1, cute::_1>;

using CollectiveEpilogue = typename cutlass::epilogue::collective::CollectiveBuilder<
    cutlass::arch::Sm100, cutlass::arch::OpClassTensorOp,
    TileShape, ClusterShape,
    cutlass::epilogue::collective::EpilogueTileAuto,
    Acc, Acc,
    ElemCD, cutlass::layout::RowMajor, 128 / cutlass::sizeof_bits<ElemCD>::value,
    ElemCD, cutlass::layout::RowMajor, 128 / cutlass::sizeof_bits<ElemCD>::value,
    cutlass::epilogue::collective::EpilogueScheduleAuto
  >::CollectiveOp;

using CollectiveMainloop = typename cutlass::gemm::collective::CollectiveBuilder<
    cutlass::arch::Sm100, cutlass::arch::OpClassTensorOp,
    ElemA, cutlass::layout::RowMajor, 128 / cutlass::sizeof_bits<ElemA>::value,
    ElemB, cutlass::layout::ColumnMajor, 128 / cutlass::sizeof_bits<ElemB>::value,
    Acc,
    TileShape, ClusterShape,
    cutlass::gemm::collective::StageCountAutoCarveout<static_cast<int>(sizeof(typename CollectiveEpilogue::SharedStorage))>,
    cutlass::gemm::collective::KernelScheduleAuto
  >::CollectiveOp;

using GemmKernel = cutlass::gemm::kernel::GemmUniversal<
    cute::Shape<int,int,int,int>,
    CollectiveMainloop,
    CollectiveEpilogue
>;
using Gemm = cutlass::gemm::device::GemmUniversalAdapter<GemmKernel>;

// Force the device kernel symbol into the cubin without needing a host main.
auto* _anchor = &cutlass::device_kernel<GemmKernel>;


// ===== COMPILED SASS (sm_100a) =====

	.target	sm_100a

	.elftype	@"ET_EXEC"


//--------------------- .note.nv.tkinfo           --------------------------
	.section	.note.nv.tkinfo,"",@"SHT_NOTE"
	.sectionflags	@"SHF_NOTE_NV_TKINFO"
	.tkinfo
        /*0018*/ 	.word	0x00000002
        /*0030*/ 	.string	""
        /*0030*/ 	.string	"ptxas"
        /*0030*/ 	.string	"Cuda compilation tools, release 13.0, V13.0.88"
        /*0030*/ 	.string	"Build cuda_13.0.r13.0/compiler.36424714_0"
        /*0030*/ 	.string	"-arch sm_100a -m 64 "



//--------------------- .note.nv.cuinfo           --------------------------
	.section	.note.nv.cuinfo,"",@"SHT_NOTE"
	.sectionflags	@"SHF_NOTE_NV_CUINFO"
        /*0018*/ 	.short	0x0002
        /*001a*/ 	.short	0x0064
        /*001c*/ 	.short	0x0082
	.zero		2


//--------------------- .nv.info                  --------------------------
	.section	.nv.info,"",@"SHT_CUDA_INFO"
	.align	4


	//----- nvinfo : EIATTR_REGCOUNT
	.align		4
        /*0000*/ 	.byte	0x04, 0x2f
        /*0002*/ 	.short	(.L_19 - .L_18)
	.align		4
.L_18:
        /*0004*/ 	.word	index@(_ZN7cutlass13device_kernelINS_4gemm6kernel13GemmUniversalIN4cute5tupleIJiiiiEEENS1_10collective13CollectiveMmaINS1_35MainloopSm100TmaUmmaWarpSpecializedILi20ELi2ELi4ENS5_IJNS4_1CILi2EEENSA_ILi1EEESC_EEEEENS5_IJNSA_ILi256EEENSA_ILi64EEENSA_ILi32EEEEEENS_10bfloat16_tENS5_IJlSC_lEEESJ_SK_NS4_8TiledMMAINS4_8MMA_AtomIJNS4_26SM100_MMA_F16BF16_2x1SM_SSISJ_SJ_fLi256ELi64ELNS4_4UMMA5MajorE0ELSP_0ELNSO_7ScaleInE0ELSQ_0EEEEEENS4_6LayoutINS5_IJSC_SC_SC_EEENS5_IJNSA_ILi0EEESV_SV_EEEEENS5_IJNS4_10UnderscoreESY_SY_EEEEENS4_18SM100_TMA_2SM_LOADENS4_14ComposedLayoutINS4_7SwizzleILi2ELi4ELi3EEENS4_18smem_ptr_flag_bitsILi16EEENST_INS5_IJNSA_ILi8EEESH_EEENS5_IJSH_SC_EEEEEEEvNS4_8identityES11_S1B_vS1C_EENS_8epilogue10collective18CollectiveEpilogueINS1E_23Sm100TmaWarpSpecializedILi3ELi2ELi32ELb1ELb0EEEJNS5_IJNSA_ILi128EEESG_SH_EEENS5_IJNST_IS1J_SC_EENST_ISH_SC_EEEEESJ_SK_SJ_SK_NS1E_6fusion15FusionCallbacksIS1I_NS1O_17LinearCombinationISJ_fSJ_fLNS_15FloatRoundStyleE2EEES1K_S1N_JEEENS4_5SM1004TMEM4LOAD26SM100_TMEM_LOAD_32dp32b32xENS4_13SM90_TMA_LOADES1B_NS4_39AutoVectorizingCopyWithAssumedAlignmentILi128EEENS4_14SM90_TMA_STOREES1B_S20_S20_EEEvvEEEEvNT_6ParamsE)
        /*0008*/ 	.word	0x00000072


	//----- nvinfo : EIATTR_FRAME_SIZE
	.align		4
.L_19:
        /*000c*/ 	.byte	0x04, 0x11
        /*000e*/ 	.short	(.L_21 - .L_20)
	.align		4
.L_20:
        /*0010*/ 	.word	index@($__internal_2_$__cuda_sm10x_tcgen05_guardrail_trap_unallocated_columns_being_dealloced)
        /*0014*/ 	.word	0x00000000


	//----- nvinfo : EIATTR_FRAME_SIZE
	.align		4
.L_21:
        /*0018*/ 	.byte	0x04, 0x11
        /*001a*/ 	.short	(.L_23 - .L_22)
	.align		4
.L_22:
        /*001c*/ 	.word	index@($__internal_1_$__cuda_sm10x_tcgen05_guardrail_trap_phase_invalid_during_alloc)
        /*0020*/ 	.word	0x00000000


	//----- nvinfo : EIATTR_FRAME_SIZE
	.align		4
.L_23:
        /*0024*/ 	.byte	0x04, 0x11
        /*0026*/ 	.short	(.L_25 - .L_24)
	.align		4
.L_24:
        /*0028*/ 	.word	index@($__internal_0_$__cuda_sm10x_tcgen05_guardrail_trap_col_being_dealloced_not_returned_by_alloc)
        /*002c*/ 	.word	0x00000000


	//----- nvinfo : EIATTR_FRAME_SIZE
	.align		4
.L_25:
        /*0030*/ 	.byte	0x04, 0x11
        /*0032*/ 	.short	(.L_27 - .L_26)
	.align		4
.L_26:
        /*0034*/ 	.word	index@(_ZN7cutlass13device_kernelINS_4gemm6kernel13GemmUniversalIN4cute5tupleIJiiiiEEENS1_10collective13CollectiveMmaINS1_35MainloopSm100TmaUmmaWarpSpecializedILi20ELi2ELi4ENS5_IJNS4_1CILi2EEENSA_ILi1EEESC_EEEEENS5_IJNSA_ILi256EEENSA_ILi64EEENSA_ILi32EEEEEENS_10bfloat16_tENS5_IJlSC_lEEESJ_SK_NS4_8TiledMMAINS4_8MMA_AtomIJNS4_26SM100_MMA_F16BF16_2x1SM_SSISJ_SJ_fLi256ELi64ELNS4_4UMMA5MajorE0ELSP_0ELNSO_7ScaleInE0ELSQ_0EEEEEENS4_6LayoutINS5_IJSC_SC_SC_EEENS5_IJNSA_ILi0EEESV_SV_EEEEENS5_IJNS4_10UnderscoreESY_SY_EEEEENS4_18SM100_TMA_2SM_LOADENS4_14ComposedLayoutINS4_7SwizzleILi2ELi4ELi3EEENS4_18smem_ptr_flag_bitsILi16EEENST_INS5_IJNSA_ILi8EEESH_EEENS5_IJSH_SC_EEEEEEEvNS4_8identityES11_S1B_vS1C_EENS_8epilogue10collective18CollectiveEpilogueINS1E_23Sm100TmaWarpSpecializedILi3ELi2ELi32ELb1ELb0EEEJNS5_IJNSA_ILi128EEESG_SH_EEENS5_IJNST_IS1J_SC_EENST_ISH_SC_EEEEESJ_SK_SJ_SK_NS1E_6fusion15FusionCallbacksIS1I_NS1O_17LinearCombinationISJ_fSJ_fLNS_15FloatRoundStyleE2EEES1K_S1N_JEEENS4_5SM1004TMEM4LOAD26SM100_TMEM_LOAD_32dp32b32xENS4_13SM90_TMA_LOADES1B_NS4_39AutoVectorizingCopyWithAssumedAlignmentILi128EEENS4_14SM90_TMA_STOREES1B_S20_S20_EEEvvEEEEvNT_6ParamsE)
        /*0038*/ 	.word	0x00000000


	//----- nvinfo : EIATTR_MIN_STACK_SIZE
	.align		4
.L_27:
        /*003c*/ 	.byte	0x04, 0x12
        /*003e*/ 	.short	(.L_29 - .L_28)
	.align		4
.L_28:
        /*0040*/ 	.word	index@(_ZN7cutlass13device_kernelINS_4gemm6kernel13GemmUniversalIN4cute5tupleIJiiiiEEENS1_10collective13CollectiveMmaINS1_35MainloopSm100TmaUmmaWarpSpecializedILi20ELi2ELi4ENS5_IJNS4_1CILi2EEENSA_ILi1EEESC_EEEEENS5_IJNSA_ILi256EEENSA_ILi64EEENSA_ILi32EEEEEENS_10bfloat16_tENS5_IJlSC_lEEESJ_SK_NS4_8TiledMMAINS4_8MMA_AtomIJNS4_26SM100_MMA_F16BF16_2x1SM_SSISJ_SJ_fLi256ELi64ELNS4_4UMMA5MajorE0ELSP_0ELNSO_7ScaleInE0ELSQ_0EEEEEENS4_6LayoutINS5_IJSC_SC_SC_EEENS5_IJNSA_ILi0EEESV_SV_EEEEENS5_IJNS4_10UnderscoreESY_SY_EEEEENS4_18SM100_TMA_2SM_LOADENS4_14ComposedLayoutINS4_7SwizzleILi2ELi4ELi3EEENS4_18smem_ptr_flag_bitsILi16EEENST_INS5_IJNSA_ILi8EEESH_EEENS5_IJSH_SC_EEEEEEEvNS4_8identityES11_S1B_vS1C_EENS_8epilogue10collective18CollectiveEpilogueINS1E_23Sm100TmaWarpSpecializedILi3ELi2ELi32ELb1ELb0EEEJNS5_IJNSA_ILi128EEESG_SH_EEENS5_IJNST_IS1J_SC_EENST_ISH_SC_EEEEESJ_SK_SJ_SK_NS1E_6fusion15FusionCallbacksIS1I_NS1O_17LinearCombinationISJ_fSJ_fLNS_15FloatRoundStyleE2EEES1K_S1N_JEEENS4_5SM1004TMEM4LOAD26SM100_TMEM_LOAD_32dp32b32xENS4_13SM90_TMA_LOADES1B_NS4_39AutoVectorizingCopyWithAssumedAlignmentILi128EEENS4_14SM90_TMA_STOREES1B_S20_S20_EEEvvEEEEvNT_6ParamsE)
        /*0044*/ 	.word	0x00000000
.L_29:


//--------------------- .nv.compat                --------------------------
	.section	.nv.compat,"",@"SHT_CUDA_COMPAT_INFO"
	.align	4
        /*0000*/ 	.byte	0x02, 0x09, 0x01, 0x00, 0x02, 0x02, 0x02, 0x00, 0x02, 0x05, 0x05, 0x00, 0x03, 0x07, 0x01, 0x01
        /*0010*/ 	.byte	0x02, 0x03, 0x01, 0x00, 0x02, 0x06, 0x01, 0x00, 0x04, 0x0b, 0x08, 0x00, 0x09, 0x00, 0x00, 0x00
        /*0020*/ 	.byte	0x00, 0x00, 0x00, 0x00


//--------------------- .nv.info._ZN7cutlass13device_kernelINS_4gemm6kernel13GemmUniversalIN4cute5tupleIJiiiiEEENS1_10collective13CollectiveMmaINS1_35MainloopSm100TmaUmmaWarpSpecializedILi20ELi2ELi4ENS5_IJNS4_1CILi2EEENSA_ILi1EEESC_EEEEENS5_IJNSA_ILi256EEENSA_ILi64EEENSA_ILi32EEEEEENS_10bfloat16_tENS5_IJlSC_lEEESJ_SK_NS4_8TiledMMAINS4_8MMA_AtomIJNS4_26SM100_MMA_F16BF16_2x1SM_SSISJ_SJ_fLi256ELi64ELNS4_4UMMA5MajorE0ELSP_0ELNSO_7ScaleInE0ELSQ_0EEEEEENS4_6LayoutINS5_IJSC_SC_SC_EEENS5_IJNSA_ILi0EEESV_SV_EEEEENS5_IJNS4_10UnderscoreESY_SY_EEEEENS4_18SM100_TMA_2SM_LOADENS4_14ComposedLayoutINS4_7SwizzleILi2ELi4ELi3EEENS4_18smem_ptr_flag_bitsILi16EEENST_INS5_IJNSA_ILi8EEESH_EEENS5_IJSH_SC_EEEEEEEvNS4_8identityES11_S1B_vS1C_EENS_8epilogue10collective18CollectiveEpilogueINS1E_23Sm100TmaWarpSpecializedILi3ELi2ELi32ELb1ELb0EEEJNS5_IJNSA_ILi128EEESG_SH_EEENS5_IJNST_IS1J_SC_EENST_ISH_SC_EEEEESJ_SK_SJ_SK_NS1E_6fusion15FusionCallbacksIS1I_NS1O_17LinearCombinationISJ_fSJ_fLNS_15FloatRoundStyleE2EEES1K_S1N_JEEENS4_5SM1004TMEM4LOAD26SM100_TMEM_LOAD_32dp32b32xENS4_13SM90_TMA_LOADES1B_NS4_39AutoVectorizingCopyWithAssumedAlignmentILi128EEENS4_14SM90_TMA_STOREES1B_S20_S20_EEEvvEEEEvNT_6ParamsE --------------------------
	.section	.nv.info._ZN7cutlass13device_kernelINS_4gemm6kernel13GemmUniversalIN4cute5tupleIJiiiiEEENS1_10collective13CollectiveMmaINS1_35MainloopSm100TmaUmmaWarpSpecializedILi20ELi2ELi4ENS5_IJNS4_1CILi2EEENSA_ILi1EEESC_EEEEENS5_IJNSA_ILi256EEENSA_ILi64EEENSA_ILi32EEEEEENS_10bfloat16_tENS5_IJlSC_lEEESJ_SK_NS4_8TiledMMAINS4_8MMA_AtomIJNS4_26SM100_MMA_F16BF16_2x1SM_SSISJ_SJ_fLi256ELi64ELNS4_4UMMA5MajorE0ELSP_0ELNSO_7ScaleInE0ELSQ_0EEEEEENS4_6LayoutINS5_IJSC_SC_SC_EEENS5_IJNSA_ILi0EEESV_SV_EEEEENS5_IJNS4_10UnderscoreESY_SY_EEEEENS4_18SM100_TMA_2SM_LOADENS4_14ComposedLayoutINS4_7SwizzleILi2ELi4ELi3EEENS4_18smem_ptr_flag_bitsILi16EEENST_INS5_IJNSA_ILi8EEESH_EEENS5_IJSH_SC_EEEEEEEvNS4_8identityES11_S1B_vS1C_EENS_8epilogue10collective18CollectiveEpilogueINS1E_23Sm100TmaWarpSpecializedILi3ELi2ELi32ELb1ELb0EEEJNS5_IJNSA_ILi128EEESG_SH_EEENS5_IJNST_IS1J_SC_EENST_ISH_SC_EEEEESJ_SK_SJ_SK_NS1E_6fusion15FusionCallbacksIS1I_NS1O_17LinearCombinationISJ_fSJ_fLNS_15FloatRoundStyleE2EEES1K_S1N_JEEENS4_5SM1004TMEM4LOAD26SM100_TMEM_LOAD_32dp32b32xENS4_13SM90_TMA_LOADES1B_NS4_39AutoVectorizingCopyWithAssumedAlignmentILi128EEENS4_14SM90_TMA_STOREES1B_S20_S20_EEEvvEEEEvNT_6ParamsE,"",@"SHT_CUDA_INFO"
	.sectionflags	@""
	.align	4


	//----- nvinfo : EIATTR_CUDA_API_VERSION
	.align		4
        /*0000*/ 	.byte	0x04, 0x37
        /*0002*/ 	.short	(.L_31 - .L_30)
.L_30:
        /*0004*/ 	.word	0x00000082


	//----- nvinfo : EIATTR_KPARAM_INFO
	.align		4
.L_31:
        /*0008*/ 	.byte	0x04, 0x17
        /*000a*/ 	.short	(.L_33 - .L_32)
.L_32:
        /*000c*/ 	.word	0x00000000
        /*0010*/ 	.short	0x0000
        /*0012*/ 	.short	0x0000
        /*0014*/ 	.byte	0x00, 0xf0, 0x01, 0x20


	//----- nvinfo : EIATTR_AT_ENTRY_FRAGMENTS
	.align		4
.L_33:
        /*0018*/ 	.byte	0x04, 0x4f
        /*001a*/ 	.short	(.L_35 - .L_34)


	//   ....[0]....
.L_34:
        /*001c*/ 	.word	0x00000007


	//----- nvinfo : EIATTR_RESERVED_SMEM_USED
	.align		4
.L_35:
        /*0020*/ 	.byte	0x01, 0x41
	.zero		2


	//----- nvinfo : EIATTR_SPARSE_MMA_MASK
	.align		4
        /*0024*/ 	.byte	0x03, 0x50
        /*0026*/ 	.short	0x0000


	//----- nvinfo : EIATTR_TCGEN05_2CTA_USED
	.align		4
        /*0028*/ 	.byte	0x01, 0x52
	.zero		2


	//----- nvinfo : EIATTR_MAXREG_COUNT
	.align		4
        /*002c*/ 	.byte	0x03, 0x1b
        /*002e*/ 	.short	0x00ff


	//----- nvinfo : EIATTR_NUM_BARRIERS
	.align		4
        /*0030*/ 	.byte	0x02, 0x4c
        /*0032*/ 	.byte	0x07
	.zero		1


	//----- nvinfo : EIATTR_EXTERNS
	.align		4
        /*0034*/ 	.byte	0x04, 0x0f
        /*0036*/ 	.short	(.L_37 - .L_36)


	//   ....[0]....
	.align		4
.L_36:
        /*0038*/ 	.word	index@(__assertfail)


	//----- nvinfo : EIATTR_MERCURY_ISA_VERSION
	.align		4
.L_37:
        /*003c*/ 	.byte	0x03, 0x5f
        /*003e*/ 	.short	0x0101


	//----- nvinfo : EIATTR_INT_WARP_WIDE_INSTR_OFFSETS
	.align		4
        /*0040*/ 	.byte	0x04, 0x31
        /*0042*/ 	.short	(.L_39 - .L_38)


	//   ....[0]....
.L_38:
        /*0044*/ 	.word	0x00000f20


	//   ....[1]....
        /*0048*/ 	.word	0x00000fc0


	//   ....[2]....
        /*004c*/ 	.word	0x00002320


	//   ....[3]....
        /*0050*/ 	.word	0x00004a10


	//   ....[4]....
        /*0054*/ 	.word	0x00004a40


	//   ....[5]....
        /*0058*/ 	.word	0x00004a90


	//   ....[6]....
        /*005c*/ 	.word	0x00005380


	//   ....[7]....
        /*0060*/ 	.word	0x000053a0


	//   ....[8]....
        /*0064*/ 	.word	0x00005670


	//   ....[9]....
        /*0068*/ 	.word	0x000057a0


	//----- nvinfo : EIATTR_COOP_GROUP_MASK_REGIDS
	.align		4
.L_39:
        /*006c*/ 	.byte	0x04, 0x29
        /*006e*/ 	.short	(.L_41 - .L_40)


	//   ....[0]....
.L_40:
        /*0070*/ 	.word	0xffffffff


	//   ....[1]....
        /*0074*/ 	.word	0xffffffff


	//   ....[2]....
        /*0078*/ 	.word	0xffffffff


	//   ....[3]....
        /*007c*/ 	.word	0xffffffff


	//   ....[4]....
        /*0080*/ 	.word	0xffffffff


	//   ....[5]....
        /*0084*/ 	.word	0xffffffff


	//   ....[6]....
        /*0088*/ 	.word	0xffffffff


	//   ....[7]....
        /*008c*/ 	.word	0xffffffff


	//   ....[8]....
        /*0090*/ 	.word	0xffffffff


	//   ....[9]....
        /*0094*/ 	.word	0xffffffff


	//   ....[10]....
        /*0098*/ 	.word	0xffffffff


	//   ....[11]....
        /*009c*/ 	.word	0xffffffff


	//   ....[12]....
        /*00a0*/ 	.word	0xffffffff


	//   ....[13]....
        /*00a4*/ 	.word	0xffffffff


	//----- nvinfo : EIATTR_COOP_GROUP_INSTR_OFFSETS
	.align		4
.L_41:
        /*00a8*/ 	.byte	0x04, 0x28
        /*00aa*/ 	.short	(.L_43 - .L_42)


	//   ....[0]....
.L_42:
        /*00ac*/ 	.word	0x000000c0


	//   ....[1]....
        /*00b0*/ 	.word	0x00000500


	//   ....[2]....
        /*00b4*/ 	.word	0x000008b0


	//   ....[3]....
        /*00b8*/ 	.word	0x00000a20


	//   ....[4]....
        /*00bc*/ 	.word	0x00000b10


	//   ....[5]....
        /*00c0*/ 	.word	0x00000c70


	//   ....[6]....
        /*00c4*/ 	.word	0x00000e00


	//   ....[7]....
        /*00c8*/ 	.word	0x00001040


	//   ....[8]....
        /*00cc*/ 	.word	0x00002200


	//   ....[9]....
        /*00d0*/ 	.word	0x000038e0


	//   ....[10]....
        /*00d4*/ 	.word	0x00003db0


	//   ....[11]....
        /*00d8*/ 	.word	0x00003de0


	//   ....[12]....
        /*00dc*/ 	.word	0x00004920


	//   ....[13]....
        /*00e0*/ 	.word	0x00004b30


	//----- nvinfo : EIATTR_VRC_CTA_INIT_COUNT
	.align		4
.L_43:
        /*00e4*/ 	.byte	0x02, 0x4a
        /*00e6*/ 	.byte	0x80
	.zero		1


	//----- nvinfo : EIATTR_SYSCALL_OFFSETS
	.align		4
        /*00e8*/ 	.byte	0x04, 0x46
        /*00ea*/ 	.short	(.L_45 - .L_44)


	//   ....[0]....
.L_44:
        /*00ec*/ 	.word	0x00006350


	//   ....[1]....
        /*00f0*/ 	.word	0x00006440


	//   ....[2]....
        /*00f4*/ 	.word	0x00006c80


	//   ....[3]....
        /*00f8*/ 	.word	0x00007930


	//----- nvinfo : EIATTR_MBARRIER_INSTR_OFFSETS
	.align		4
.L_45:
        /*00fc*/ 	.byte	0x04, 0x39
        /*00fe*/ 	.short	(.L_47 - .L_46)


	//   ....[0]....
.L_46:
        /*0100*/ 	.word	0x00000610
        /*0104*/ 	.word	0x000000ff
        /*0108*/ 	.word	0x00000000
        /*010c*/ 	.short	0x0100
        /*010e*/ 	.byte	0x08
	.zero		1


	//   ....[1]....
        /*0110*/ 	.word	0x00000620
        /*0114*/ 	.word	0x000000ff
        /*0118*/ 	.word	0x000000a0
        /*011c*/ 	.short	0x0100
        /*011e*/ 	.byte	0x08
	.zero		1


	//   ....[2]....
        /*0120*/ 	.word	0x00000630
        /*0124*/ 	.word	0x000000ff
        /*0128*/ 	.word	0x00000008
        /*012c*/ 	.short	0x0100
        /*012e*/ 	.byte	0x08
	.zero		1


	//   ....[3]....
        /*0130*/ 	.word	0x00000640
        /*0134*/ 	.word	0x000000ff
        /*0138*/ 	.word	0x000000a8
        /*013c*/ 	.short	0x0100
        /*013e*/ 	.byte	0x08
	.zero		1


	//   ....[4]....
        /*0140*/ 	.word	0x00000650
        /*0144*/ 	.word	0x000000ff
        /*0148*/ 	.word	0x00000010
        /*014c*/ 	.short	0x0100
        /*014e*/ 	.byte	0x08
	.zero		1


	//   ....[5]....
        /*0150*/ 	.word	0x00000660
        /*0154*/ 	.word	0x000000ff
        /*0158*/ 	.word	0x000000b0
        /*015c*/ 	.short	0x0100
        /*015e*/ 	.byte	0x08
	.zero		1


	//   ....[6]....
        /*0160*/ 	.word	0x00000670
        /*0164*/ 	.word	0x000000ff
        /*0168*/ 	.word	0x00000018
        /*016c*/ 	.short	0x0100
        /*016e*/ 	.byte	0x08
	.zero		1


	//   ....[7]....
        /*0170*/ 	.word	0x00000680
        /*0174*/ 	.word	0x000000ff
        /*0178*/ 	.word	0x000000b8
        /*017c*/ 	.short	0x0100
        /*017e*/ 	.byte	0x08
	.zero		1


	//   ....[8]....
        /*0180*/ 	.word	0x00000690
        /*0184*/ 	.word	0x000000ff
        /*0188*/ 	.word	0x00000020
        /*018c*/ 	.short	0x0100
        /*018e*/ 	.byte	0x08
	.zero		1


	//   ....[9]....
        /*0190*/ 	.word	0x000006a0
        /*0194*/ 	.word	0x000000ff
        /*0198*/ 	.word	0x000000c0
        /*019c*/ 	.short	0x0100
        /*019e*/ 	.byte	0x08
	.zero		1


	//   ....[10]....
        /*01a0*/ 	.word	0x000006b0
        /*01a4*/ 	.word	0x000000ff
        /*01a8*/ 	.word	0x00000028
        /*01ac*/ 	.short	0x0100
        /*01ae*/ 	.byte	0x08
	.zero		1


	//   ....[11]....
        /*01b0*/ 	.word	0x000006c0
        /*01b4*/ 	.word	0x000000ff
        /*01b8*/ 	.word	0x000000c8
        /*01bc*/ 	.short	0x0100
        /*01be*/ 	.byte	0x08
	.zero		1


	//   ....[12]....
        /*01c0*/ 	.word	0x000006d0
        /*01c4*/ 	.word	0x000000ff
        /*01c8*/ 	.word	0x00000030
        /*01cc*/ 	.short	0x0100
        /*01ce*/ 	.byte	0x08
	.zero		1


	//   ....[13]....
        /*01d0*/ 	.word	0x000006e0
        /*01d4*/ 	.word	0x000000ff
        /*01d8*/ 	.word	0x000000d0
        /*01dc*/ 	.short	0x0100
        /*01de*/ 	.byte	0x08
	.zero		1


	//   ....[14]....
        /*01e0*/ 	.word	0x000006f0
        /*01e4*/ 	.word	0x000000ff
        /*01e8*/ 	.word	0x00000038
        /*01ec*/ 	.short	0x0100
        /*01ee*/ 	.byte	0x08
	.zero		1


	//   ....[15]....
        /*01f0*/ 	.word	0x00000700
        /*01f4*/ 	.word	0x000000ff
        /*01f8*/ 	.word	0x000000d8
        /*01fc*/ 	.short	0x0100
        /*01fe*/ 	.byte	0x08
	.zero		1


	//   ....[16]....
        /*0200*/ 	.word	0x00000710
        /*0204*/ 	.word	0x000000ff
        /*0208*/ 	.word	0x00000040
        /*020c*/ 	.short	0x0100
        /*020e*/ 	.byte	0x08
	.zero		1


	//   ....[17]....
        /*0210*/ 	.word	0x00000720
        /*0214*/ 	.word	0x000000ff
        /*0218*/ 	.word	0x000000e0
        /*021c*/ 	.short	0x0100
        /*021e*/ 	.byte	0x08
	.zero		1


	//   ....[18]....
        /*0220*/ 	.word	0x00000730
        /*0224*/ 	.word	0x000000ff
        /*0228*/ 	.word	0x00000048
        /*022c*/ 	.short	0x0100
        /*022e*/ 	.byte	0x08
	.zero		1


	//   ....[19]....
        /*0230*/ 	.word	0x00000740
        /*0234*/ 	.word	0x000000ff
        /*0238*/ 	.word	0x000000e8
        /*023c*/ 	.short	0x0100
        /*023e*/ 	.byte	0x08
	.zero		1


	//   ....[20]....
        /*0240*/ 	.word	0x00000750
        /*0244*/ 	.word	0x000000ff
        /*0248*/ 	.word	0x00000050
        /*024c*/ 	.short	0x0100
        /*024e*/ 	.byte	0x08
	.zero		1


	//   ....[21]....
        /*0250*/ 	.word	0x00000760
        /*0254*/ 	.word	0x000000ff
        /*0258*/ 	.word	0x000000f0
        /*025c*/ 	.short	0x0100
        /*025e*/ 	.byte	0x08
	.zero		1


	//   ....[22]....
        /*0260*/ 	.word	0x00000770
        /*0264*/ 	.word	0x000000ff
        /*0268*/ 	.word	0x00000058
        /*026c*/ 	.short	0x0100
        /*026e*/ 	.byte	0x08
	.zero		1


	//   ....[23]....
        /*0270*/ 	.word	0x00000780
        /*0274*/ 	.word	0x000000ff
        /*0278*/ 	.word	0x000000f8
        /*027c*/ 	.short	0x0100
        /*027e*/ 	.byte	0x08
	.zero		1


	//   ....[24]....
        /*0280*/ 	.word	0x00000790
        /*0284*/ 	.word	0x000000ff
        /*0288*/ 	.word	0x00000060
        /*028c*/ 	.short	0x0100
        /*028e*/ 	.byte	0x08
	.zero		1


	//   ....[25]....
        /*0290*/ 	.word	0x000007a0
        /*0294*/ 	.word	0x000000ff
        /*0298*/ 	.word	0x00000100
        /*029c*/ 	.short	0x0100
        /*029e*/ 	.byte	0x08
	.zero		1


	//   ....[26]....
        /*02a0*/ 	.word	0x000007b0
        /*02a4*/ 	.word	0x000000ff
        /*02a8*/ 	.word	0x00000068
        /*02ac*/ 	.short	0x0100
        /*02ae*/ 	.byte	0x08
	.zero		1


	//   ....[27]....
        /*02b0*/ 	.word	0x000007c0
        /*02b4*/ 	.word	0x000000ff
        /*02b8*/ 	.word	0x00000108
        /*02bc*/ 	.short	0x0100
        /*02be*/ 	.byte	0x08
	.zero		1


	//   ....[28]....
        /*02c0*/ 	.word	0x000007d0
        /*02c4*/ 	.word	0x000000ff
        /*02c8*/ 	.word	0x00000070
        /*02cc*/ 	.short	0x0100
        /*02ce*/ 	.byte	0x08
	.zero		1


	//   ....[29]....
        /*02d0*/ 	.word	0x000007e0
        /*02d4*/ 	.word	0x000000ff
        /*02d8*/ 	.word	0x00000110
        /*02dc*/ 	.short	0x0100
        /*02de*/ 	.byte	0x08
	.zero		1


	//   ....[30]....
        /*02e0*/ 	.word	0x000007f0
        /*02e4*/ 	.word	0x000000ff
        /*02e8*/ 	.word	0x00000078
        /*02ec*/ 	.short	0x0100
        /*02ee*/ 	.byte	0x08
	.zero		1


	//   ....[31]....
        /*02f0*/ 	.word	0x00000800
        /*02f4*/ 	.word	0x000000ff
        /*02f8*/ 	.word	0x00000118
        /*02fc*/ 	.short	0x0100
        /*02fe*/ 	.byte	0x08
	.zero		1


	//   ....[32]....
        /*0300*/ 	.word	0x00000810
        /*0304*/ 	.word	0x000000ff
        /*0308*/ 	.word	0x00000080
        /*030c*/ 	.short	0x0100
        /*030e*/ 	.byte	0x08
	.zero		1


	//   ....[33]....
        /*0310*/ 	.word	0x00000820
        /*0314*/ 	.word	0x000000ff
        /*0318*/ 	.word	0x00000120
        /*031c*/ 	.short	0x0100
        /*031e*/ 	.byte	0x08
	.zero		1


	//   ....[34]....
        /*0320*/ 	.word	0x00000830
        /*0324*/ 	.word	0x000000ff
        /*0328*/ 	.word	0x00000088
        /*032c*/ 	.short	0x0100
        /*032e*/ 	.byte	0x08
	.zero		1


	//   ....[35]....
        /*0330*/ 	.word	0x00000840
        /*0334*/ 	.word	0x000000ff
        /*0338*/ 	.word	0x00000128
        /*033c*/ 	.short	0x0100
        /*033e*/ 	.byte	0x08
	.zero		1


	//   ....[36]....
        /*0340*/ 	.word	0x00000850
        /*0344*/ 	.word	0x000000ff
        /*0348*/ 	.word	0x00000090
        /*034c*/ 	.short	0x0100
        /*034e*/ 	.byte	0x08
	.zero		1


	//   ....[37]....
        /*0350*/ 	.word	0x00000860
        /*0354*/ 	.word	0x000000ff
        /*0358*/ 	.word	0x00000130
        /*035c*/ 	.short	0x0100
        /*035e*/ 	.byte	0x08
	.zero		1


	//   ....[38]....
        /*0360*/ 	.word	0x00000870
        /*0364*/ 	.word	0x000000ff
        /*0368*/ 	.word	0x00000098
        /*036c*/ 	.short	0x0100
        /*036e*/ 	.byte	0x08
	.zero		1


	//   ....[39]....
        /*0370*/ 	.word	0x00000880
        /*0374*/ 	.word	0x000000ff
        /*0378*/ 	.word	0x00000138
        /*037c*/ 	.short	0x0100
        /*037e*/ 	.byte	0x08
	.zero		1


	//   ....[40]....
        /*0380*/ 	.word	0x000009b0
        /*0384*/ 	.word	0x000000ff
        /*0388*/ 	.word	0x00000140
        /*038c*/ 	.short	0x0100
        /*038e*/ 	.byte	0x09
	.zero		1


	//   ....[41]....
        /*0390*/ 	.word	0x000009c0
        /*0394*/ 	.word	0x000000ff
        /*0398*/ 	.word	0x00000158
        /*039c*/ 	.short	0x0100
        /*039e*/ 	.byte	0x09
	.zero		1


	//   ....[42]....
        /*03a0*/ 	.word	0x000009d0
        /*03a4*/ 	.word	0x000000ff
        /*03a8*/ 	.word	0x00000148
        /*03ac*/ 	.short	0x0100
        /*03ae*/ 	.byte	0x09
	.zero		1


	//   ....[43]....
        /*03b0*/ 	.word	0x000009e0
        /*03b4*/ 	.word	0x000000ff
        /*03b8*/ 	.word	0x00000160
        /*03bc*/ 	.short	0x0100
        /*03be*/ 	.byte	0x09
	.zero		1


	//   ....[44]....
        /*03c0*/ 	.word	0x000009f0
        /*03c4*/ 	.word	0x000000ff
        /*03c8*/ 	.word	0x00000150
        /*03cc*/ 	.short	0x0100
        /*03ce*/ 	.byte	0x09
	.zero		1


	//   ....[45]....
        /*03d0*/ 	.word	0x00000a00
        /*03d4*/ 	.word	0x000000ff
        /*03d8*/ 	.word	0x00000168
        /*03dc*/ 	.short	0x0100
        /*03de*/ 	.byte	0x09
	.zero		1


	//   ....[46]....
        /*03e0*/ 	.word	0x00000ae0
        /*03e4*/ 	.word	0x000000ff
        /*03e8*/ 	.word	0x00000170
        /*03ec*/ 	.short	0x0100
        /*03ee*/ 	.byte	0x08
	.zero		1


	//   ....[47]....
        /*03f0*/ 	.word	0x00000af0
        /*03f4*/ 	.word	0x000000ff
        /*03f8*/ 	.word	0x00000178
        /*03fc*/ 	.short	0x0100
        /*03fe*/ 	.byte	0x08
	.zero		1


	//   ....[48]....
        /*0400*/ 	.word	0x00000c20
        /*0404*/ 	.word	0x000000ff
        /*0408*/ 	.word	0x00000180
        /*040c*/ 	.short	0x0100
        /*040e*/ 	.byte	0x08
	.zero		1


	//   ....[49]....
        /*0410*/ 	.word	0x00000c30
        /*0414*/ 	.word	0x000000ff
        /*0418*/ 	.word	0x00000190
        /*041c*/ 	.short	0x0100
        /*041e*/ 	.byte	0x08
	.zero		1


	//   ....[50]....
        /*0420*/ 	.word	0x00000c40
        /*0424*/ 	.word	0x000000ff
        /*0428*/ 	.word	0x00000188
        /*042c*/ 	.short	0x0100
        /*042e*/ 	.byte	0x08
	.zero		1


	//   ....[51]....
        /*0430*/ 	.word	0x00000c50
        /*0434*/ 	.word	0x000000ff
        /*0438*/ 	.word	0x00000198
        /*043c*/ 	.short	0x0100
        /*043e*/ 	.byte	0x08
	.zero		1


	//   ....[52]....
        /*0440*/ 	.word	0x00000d70
        /*0444*/ 	.word	0x000000ff
        /*0448*/ 	.word	0x000001a0
        /*044c*/ 	.short	0x0100
        /*044e*/ 	.byte	0x09
	.zero		1


	//   ....[53]....
        /*0450*/ 	.word	0x00000d80
        /*0454*/ 	.word	0x000000ff
        /*0458*/ 	.word	0x000001c0
        /*045c*/ 	.short	0x0100
        /*045e*/ 	.byte	0x09
	.zero		1


	//   ....[54]....
        /*0460*/ 	.word	0x00000d90
        /*0464*/ 	.word	0x000000ff
        /*0468*/ 	.word	0x000001a8
        /*046c*/ 	.short	0x0100
        /*046e*/ 	.byte	0x09
	.zero		1


	//   ....[55]....
        /*0470*/ 	.word	0x00000da0
        /*0474*/ 	.word	0x000000ff
        /*0478*/ 	.word	0x000001c8
        /*047c*/ 	.short	0x0100
        /*047e*/ 	.byte	0x09
	.zero		1


	//   ....[56]....
        /*0480*/ 	.word	0x00000db0
        /*0484*/ 	.word	0x000000ff
        /*0488*/ 	.word	0x000001b0
        /*048c*/ 	.short	0x0100
        /*048e*/ 	.byte	0x09
	.zero		1


	//   ....[57]....
        /*0490*/ 	.word	0x00000dc0
        /*0494*/ 	.word	0x000000ff
        /*0498*/ 	.word	0x000001d0
        /*049c*/ 	.short	0x0100
        /*049e*/ 	.byte	0x09
	.zero		1


	//   ....[58]....
        /*04a0*/ 	.word	0x00000dd0
        /*04a4*/ 	.word	0x000000ff
        /*04a8*/ 	.word	0x000001b8
        /*04ac*/ 	.short	0x0100
        /*04ae*/ 	.byte	0x09
	.zero		1


	//   ....[59]....
        /*04b0*/ 	.word	0x00000de0
        /*04b4*/ 	.word	0x000000ff
        /*04b8*/ 	.word	0x000001d8
        /*04bc*/ 	.short	0x0100
        /*04be*/ 	.byte	0x09
	.zero		1


	//   ....[60]....
        /*04c0*/ 	.word	0x00000ed0
        /*04c4*/ 	.word	0x000000ff
        /*04c8*/ 	.word	0x000001e0
        /*04cc*/ 	.short	0x0100
        /*04ce*/ 	.byte	0x08
	.zero		1


	//   ....[61]....
        /*04d0*/ 	.word	0x00000ee0
        /*04d4*/ 	.word	0x000000ff
        /*04d8*/ 	.word	0x000001f0
        /*04dc*/ 	.short	0x0100
        /*04de*/ 	.byte	0x08
	.zero		1


	//   ....[62]....
        /*04e0*/ 	.word	0x00000ef0
        /*04e4*/ 	.word	0x000000ff
        /*04e8*/ 	.word	0x000001e8
        /*04ec*/ 	.short	0x0100
        /*04ee*/ 	.byte	0x08
	.zero		1


	//   ....[63]....
        /*04f0*/ 	.word	0x00000f00
        /*04f4*/ 	.word	0x000000ff
        /*04f8*/ 	.word	0x000001f8
        /*04fc*/ 	.short	0x0100
        /*04fe*/ 	.byte	0x08
	.zero		1


	//   ....[64]....
        /*0500*/ 	.word	0x00000ff0
        /*0504*/ 	.word	0x000000ff
        /*0508*/ 	.word	0x00000200
        /*050c*/ 	.short	0x0100
        /*050e*/ 	.byte	0x06
	.zero		1


	//   ....[65]....
        /*0510*/ 	.word	0x00001a00
        /*0514*/ 	.word	0x00000002
        /*0518*/ 	.word	0x000001f0
        /*051c*/ 	.short	0x010a
        /*051e*/ 	.byte	0xff
	.zero		1


	//   ....[66]....
        /*0520*/ 	.word	0x00001a30
        /*0524*/ 	.word	0x00000002
        /*0528*/ 	.word	0x000001e0
        /*052c*/ 	.short	0x0101
        /*052e*/ 	.byte	0xff
	.zero		1


	//   ....[67]....
        /*0530*/ 	.word	0x00001b00
        /*0534*/ 	.word	0x000000ff
        /*0538*/ 	.word	0x000000a0
        /*053c*/ 	.short	0x010a
        /*053e*/ 	.byte	0x08
	.zero		1


	//   ....[68]....
        /*0540*/ 	.word	0x00001c00
        /*0544*/ 	.word	0x000000ff
        /*0548*/ 	.word	0x000000a0
        /*054c*/ 	.short	0x010a
        /*054e*/ 	.byte	0x21
	.zero		1


	//   ....[69]....
        /*0550*/ 	.word	0x00001db0
        /*0554*/ 	.word	0x000000ff
        /*0558*/ 	.word	0x000000a0
        /*055c*/ 	.short	0x010a
        /*055e*/ 	.byte	0x08
	.zero		1


	//   ....[70]....
        /*0560*/ 	.word	0x00001eb0
        /*0564*/ 	.word	0x000000ff
        /*0568*/ 	.word	0x00000178
        /*056c*/ 	.short	0x0101
        /*056e*/ 	.byte	0x04
	.zero		1


	//   ....[71]....
        /*0570*/ 	.word	0x00001ed0
        /*0574*/ 	.word	0x000000ff
        /*0578*/ 	.word	0x000000a0
        /*057c*/ 	.short	0x010a
        /*057e*/ 	.byte	0x08
	.zero		1


	//   ....[72]....
        /*0580*/ 	.word	0x00001f50
        /*0584*/ 	.word	0x000000ff
        /*0588*/ 	.word	0x000000a0
        /*058c*/ 	.short	0x010a
        /*058e*/ 	.byte	0x11
	.zero		1


	//   ....[73]....
        /*0590*/ 	.word	0x000020e0
        /*0594*/ 	.word	0x000000ff
        /*0598*/ 	.word	0x000000a0
        /*059c*/ 	.short	0x010a
        /*059e*/ 	.byte	0x08
	.zero		1


	//   ....[74]....
        /*05a0*/ 	.word	0x00002230
        /*05a4*/ 	.word	0x00000002
        /*05a8*/ 	.word	0x00000180
        /*05ac*/ 	.short	0x010a
        /*05ae*/ 	.byte	0xff
	.zero		1


	//   ....[75]....
        /*05b0*/ 	.word	0x000022f0
        /*05b4*/ 	.word	0x00000002
        /*05b8*/ 	.word	0x00000000
        /*05bc*/ 	.short	0x0101
        /*05be*/ 	.byte	0xff
	.zero		1


	//   ....[76]....
        /*05c0*/ 	.word	0x00002850
        /*05c4*/ 	.word	0x000000ff
        /*05c8*/ 	.word	0x00000000
        /*05cc*/ 	.short	0x010a
        /*05ce*/ 	.byte	0x05
	.zero		1


	//   ....[77]....
        /*05d0*/ 	.word	0x000028e0
        /*05d4*/ 	.word	0x000000ff
        /*05d8*/ 	.word	0x00000000
        /*05dc*/ 	.short	0x010a
        /*05de*/ 	.byte	0x05
	.zero		1


	//   ....[78]....
        /*05e0*/ 	.word	0x00002970
        /*05e4*/ 	.word	0x000000ff
        /*05e8*/ 	.word	0x00000000
        /*05ec*/ 	.short	0x010a
        /*05ee*/ 	.byte	0x05
	.zero		1


	//   ....[79]....
        /*05f0*/ 	.word	0x00002a00
        /*05f4*/ 	.word	0x000000ff
        /*05f8*/ 	.word	0x00000000
        /*05fc*/ 	.short	0x010a
        /*05fe*/ 	.byte	0x05
	.zero		1


	//   ....[80]....
        /*0600*/ 	.word	0x00002a90
        /*0604*/ 	.word	0x000000ff
        /*0608*/ 	.word	0x00000000
        /*060c*/ 	.short	0x010a
        /*060e*/ 	.byte	0x05
	.zero		1


	//   ....[81]....
        /*0610*/ 	.word	0x00002b20
        /*0614*/ 	.word	0x000000ff
        /*0618*/ 	.word	0x00000000
        /*061c*/ 	.short	0x010a
        /*061e*/ 	.byte	0x05
	.zero		1


	//   ....[82]....
        /*0620*/ 	.word	0x00002bb0
        /*0624*/ 	.word	0x000000ff
        /*0628*/ 	.word	0x00000000
        /*062c*/ 	.short	0x010a
        /*062e*/ 	.byte	0x05
	.zero		1


	//   ....[83]....
        /*0630*/ 	.word	0x00002c40
        /*0634*/ 	.word	0x000000ff
        /*0638*/ 	.word	0x00000000
        /*063c*/ 	.short	0x010a
        /*063e*/ 	.byte	0x05
	.zero		1


	//   ....[84]....
        /*0640*/ 	.word	0x00002cd0
        /*0644*/ 	.word	0x000000ff
        /*0648*/ 	.word	0x00000000
        /*064c*/ 	.short	0x010a
        /*064e*/ 	.byte	0x05
	.zero		1


	//   ....[85]....
        /*0650*/ 	.word	0x00002d60
        /*0654*/ 	.word	0x000000ff
        /*0658*/ 	.word	0x00000000
        /*065c*/ 	.short	0x010a
        /*065e*/ 	.byte	0x05
	.zero		1


	//   ....[86]....
        /*0660*/ 	.word	0x00002df0
        /*0664*/ 	.word	0x000000ff
        /*0668*/ 	.word	0x00000000
        /*066c*/ 	.short	0x010a
        /*066e*/ 	.byte	0x05
	.zero		1


	//   ....[87]....
        /*0670*/ 	.word	0x00002e80
        /*0674*/ 	.word	0x000000ff
        /*0678*/ 	.word	0x00000000
        /*067c*/ 	.short	0x010a
        /*067e*/ 	.byte	0x05
	.zero		1


	//   ....[88]....
        /*0680*/ 	.word	0x00002f10
        /*0684*/ 	.word	0x000000ff
        /*0688*/ 	.word	0x00000000
        /*068c*/ 	.short	0x010a
        /*068e*/ 	.byte	0x05
	.zero		1


	//   ....[89]....
        /*0690*/ 	.word	0x00002fa0
        /*0694*/ 	.word	0x000000ff
        /*0698*/ 	.word	0x00000000
        /*069c*/ 	.short	0x010a
        /*069e*/ 	.byte	0x05
	.zero		1


	//   ....[90]....
        /*06a0*/ 	.word	0x00003030
        /*06a4*/ 	.word	0x000000ff
        /*06a8*/ 	.word	0x00000000
        /*06ac*/ 	.short	0x010a
        /*06ae*/ 	.byte	0x05
	.zero		1


	//   ....[91]....
        /*06b0*/ 	.word	0x000030c0
        /*06b4*/ 	.word	0x000000ff
        /*06b8*/ 	.word	0x00000000
        /*06bc*/ 	.short	0x010a
        /*06be*/ 	.byte	0x05
	.zero		1


	//   ....[92]....
        /*06c0*/ 	.word	0x00003150
        /*06c4*/ 	.word	0x000000ff
        /*06c8*/ 	.word	0x00000000
        /*06cc*/ 	.short	0x010a
        /*06ce*/ 	.byte	0x05
	.zero		1


	//   ....[93]....
        /*06d0*/ 	.word	0x000031e0
        /*06d4*/ 	.word	0x000000ff
        /*06d8*/ 	.word	0x00000000
        /*06dc*/ 	.short	0x010a
        /*06de*/ 	.byte	0x05
	.zero		1


	//   ....[94]....
        /*06e0*/ 	.word	0x00003270
        /*06e4*/ 	.word	0x000000ff
        /*06e8*/ 	.word	0x00000000
        /*06ec*/ 	.short	0x010a
        /*06ee*/ 	.byte	0x05
	.zero		1


	//   ....[95]....
        /*06f0*/ 	.word	0x00003310
        /*06f4*/ 	.word	0x00000000
        /*06f8*/ 	.word	0x00000000
        /*06fc*/ 	.short	0x010a
        /*06fe*/ 	.byte	0xff
	.zero		1


	//   ....[96]....
        /*0700*/ 	.word	0x00003440
        /*0704*/ 	.word	0x00000000
        /*0708*/ 	.word	0x000001e0
        /*070c*/ 	.short	0x010a
        /*070e*/ 	.byte	0xff
	.zero		1


	//   ....[97]....
        /*0710*/ 	.word	0x000034b0
        /*0714*/ 	.word	0x00000000
        /*0718*/ 	.word	0x00000000
        /*071c*/ 	.short	0x0101
        /*071e*/ 	.byte	0xff
	.zero		1


	//   ....[98]....
        /*0720*/ 	.word	0x000034d0
        /*0724*/ 	.word	0x000000ff
        /*0728*/ 	.word	0x00000190
        /*072c*/ 	.short	0x010a
        /*072e*/ 	.byte	0x05
	.zero		1


	//   ....[99]....
        /*0730*/ 	.word	0x000035f0
        /*0734*/ 	.word	0x00000000
        /*0738*/ 	.word	0x00000180
        /*073c*/ 	.short	0x010a
        /*073e*/ 	.byte	0xff
	.zero		1


	//   ....[100]....
        /*0740*/ 	.word	0x000036f0
        /*0744*/ 	.word	0x00000000
        /*0748*/ 	.word	0x00000000
        /*074c*/ 	.short	0x0101
        /*074e*/ 	.byte	0xff
	.zero		1


	//   ....[101]....
        /*0750*/ 	.word	0x00003780
        /*0754*/ 	.word	0x000000ff
        /*0758*/ 	.word	0x00000190
        /*075c*/ 	.short	0x0106
        /*075e*/ 	.byte	0x05
	.zero		1


	//   ....[102]....
        /*0760*/ 	.word	0x000037a0
        /*0764*/ 	.word	0x000000ff
        /*0768*/ 	.word	0x00000190
        /*076c*/ 	.short	0x010a
        /*076e*/ 	.byte	0x05
	.zero		1


	//   ....[103]....
        /*0770*/ 	.word	0x00003830
        /*0774*/ 	.word	0x000000ff
        /*0778*/ 	.word	0x00000190
        /*077c*/ 	.short	0x0106
        /*077e*/ 	.byte	0x04
	.zero		1


	//   ....[104]....
        /*0780*/ 	.word	0x00003870
        /*0784*/ 	.word	0x00000000
        /*0788*/ 	.word	0x00000190
        /*078c*/ 	.short	0x010a
        /*078e*/ 	.byte	0xff
	.zero		1


	//   ....[105]....
        /*0790*/ 	.word	0x00003ab0
        /*0794*/ 	.word	0x000000ff
        /*0798*/ 	.word	0x00000008
        /*079c*/ 	.short	0x010a
        /*079e*/ 	.byte	0x06
	.zero		1


	//   ....[106]....
        /*07a0*/ 	.word	0x00003ad0
        /*07a4*/ 	.word	0x000000ff
        /*07a8*/ 	.word	0x00000008
        /*07ac*/ 	.short	0x010a
        /*07ae*/ 	.byte	0x06
	.zero		1


	//   ....[107]....
        /*07b0*/ 	.word	0x00003c60
        /*07b4*/ 	.word	0x000000ff
        /*07b8*/ 	.word	0x00000008
        /*07bc*/ 	.short	0x010a
        /*07be*/ 	.byte	0x06
	.zero		1


	//   ....[108]....
        /*07c0*/ 	.word	0x00003c80
        /*07c4*/ 	.word	0x000000ff
        /*07c8*/ 	.word	0x00000008
        /*07cc*/ 	.short	0x010a
        /*07ce*/ 	.byte	0x06
	.zero		1


	//   ....[109]....
        /*07d0*/ 	.word	0x00003d40
        /*07d4*/ 	.word	0x000000ff
        /*07d8*/ 	.word	0x00000000
        /*07dc*/ 	.short	0x0101
        /*07de*/ 	.byte	0x07
	.zero		1


	//   ....[110]....
        /*07e0*/ 	.word	0x00004040
        /*07e4*/ 	.word	0x00000000
        /*07e8*/ 	.word	0x00000180
        /*07ec*/ 	.short	0x010a
        /*07ee*/ 	.byte	0xff
	.zero		1


	//   ....[111]....
        /*07f0*/ 	.word	0x00004100
        /*07f4*/ 	.word	0x00000000
        /*07f8*/ 	.word	0x00000000
        /*07fc*/ 	.short	0x0101
        /*07fe*/ 	.byte	0xff
	.zero		1


	//   ....[112]....
        /*0800*/ 	.word	0x000041c0
        /*0804*/ 	.word	0x000000ff
        /*0808*/ 	.word	0x00000000
        /*080c*/ 	.short	0x010a
        /*080e*/ 	.byte	0x06
	.zero		1


	//   ....[113]....
        /*0810*/ 	.word	0x000041d0
        /*0814*/ 	.word	0x000000ff
        /*0818*/ 	.word	0x000001c0
        /*081c*/ 	.short	0x010a
        /*081e*/ 	.byte	0x0a
	.zero		1


	//   ....[114]....
        /*0820*/ 	.word	0x00004280
        /*0824*/ 	.word	0x000000ff
        /*0828*/ 	.word	0x00000000
        /*082c*/ 	.short	0x010a
        /*082e*/ 	.byte	0x09
	.zero		1


	//   ....[115]....
        /*0830*/ 	.word	0x000043c0
        /*0834*/ 	.word	0x000000ff
        /*0838*/ 	.word	0x00000000
        /*083c*/ 	.short	0x010a
        /*083e*/ 	.byte	0x06
	.zero		1


	//   ....[116]....
        /*0840*/ 	.word	0x00004610
        /*0844*/ 	.word	0x000000ff
        /*0848*/ 	.word	0x00000000
        /*084c*/ 	.short	0x010a
        /*084e*/ 	.byte	0x07
	.zero		1


	//   ....[117]....
        /*0850*/ 	.word	0x000046a0
        /*0854*/ 	.word	0x000000ff
        /*0858*/ 	.word	0x00000000
        /*085c*/ 	.short	0x010a
        /*085e*/ 	.byte	0x07
	.zero		1


	//   ....[118]....
        /*0860*/ 	.word	0x00004730
        /*0864*/ 	.word	0x000000ff
        /*0868*/ 	.word	0x00000000
        /*086c*/ 	.short	0x010a
        /*086e*/ 	.byte	0x07
	.zero		1


	//   ....[119]....
        /*0870*/ 	.word	0x000047d0
        /*0874*/ 	.word	0x00000000
        /*0878*/ 	.word	0x00000000
        /*087c*/ 	.short	0x010a
        /*087e*/ 	.byte	0xff
	.zero		1


	//   ....[120]....
        /*0880*/ 	.word	0x00004810
        /*0884*/ 	.word	0x00000000
        /*0888*/ 	.word	0x00000000
        /*088c*/ 	.short	0x010a
        /*088e*/ 	.byte	0xff
	.zero		1


	//   ....[121]....
        /*0890*/ 	.word	0x00004880
        /*0894*/ 	.word	0x000000ff
        /*0898*/ 	.word	0x00000000
        /*089c*/ 	.short	0x0101
        /*089e*/ 	.byte	0x05
	.zero		1


	//   ....[122]....
        /*08a0*/ 	.word	0x000048c0
        /*08a4*/ 	.word	0x000000ff
        /*08a8*/ 	.word	0x00000200
        /*08ac*/ 	.short	0x010a
        /*08ae*/ 	.byte	0x08
	.zero		1


	//   ....[123]....
        /*08b0*/ 	.word	0x00004910
        /*08b4*/ 	.word	0x000000ff
        /*08b8*/ 	.word	0x00000000
        /*08bc*/ 	.short	0x0101
        /*08be*/ 	.byte	0x05
	.zero		1


	//   ....[124]....
        /*08c0*/ 	.word	0x00004d20
        /*08c4*/ 	.word	0x00000000
        /*08c8*/ 	.word	0x00000180
        /*08cc*/ 	.short	0x010a
        /*08ce*/ 	.byte	0xff
	.zero		1


	//   ....[125]....
        /*08d0*/ 	.word	0x00004de0
        /*08d4*/ 	.word	0x00000000
        /*08d8*/ 	.word	0x00000000
        /*08dc*/ 	.short	0x0101
        /*08de*/ 	.byte	0xff
	.zero		1


	//   ....[126]....
        /*08e0*/ 	.word	0x00005100
        /*08e4*/ 	.word	0x000000ff
        /*08e8*/ 	.word	0x00000178
        /*08ec*/ 	.short	0x010a
        /*08ee*/ 	.byte	0x06
	.zero		1


	//   ....[127]....
        /*08f0*/ 	.word	0x00005320
        /*08f4*/ 	.word	0x000000ff
        /*08f8*/ 	.word	0x00000158
        /*08fc*/ 	.short	0x010a
        /*08fe*/ 	.byte	0x0f
	.zero		1


	//   ....[128]....
        /*0900*/ 	.word	0x00005520
        /*0904*/ 	.word	0x000000ff
        /*0908*/ 	.word	0x00000140
        /*090c*/ 	.short	0x010b
        /*090e*/ 	.byte	0x0f
	.zero		1


	//   ....[129]....
        /*0910*/ 	.word	0x00005570
        /*0914*/ 	.word	0x000000ff
        /*0918*/ 	.word	0x00000000
        /*091c*/ 	.short	0x0101
        /*091e*/ 	.byte	0x10
	.zero		1


	//   ....[130]....
        /*0920*/ 	.word	0x000055b0
        /*0924*/ 	.word	0x000000ff
        /*0928*/ 	.word	0x00000158
        /*092c*/ 	.short	0x010a
        /*092e*/ 	.byte	0x0d
	.zero		1


	//   ....[131]....
        /*0930*/ 	.word	0x000057f0
        /*0934*/ 	.word	0x000000ff
        /*0938*/ 	.word	0x00000140
        /*093c*/ 	.short	0x010b
        /*093e*/ 	.byte	0x0d
	.zero		1


	//   ....[132]....
        /*0940*/ 	.word	0x00005860
        /*0944*/ 	.word	0x000000ff
        /*0948*/ 	.word	0x00000000
        /*094c*/ 	.short	0x0101
        /*094e*/ 	.byte	0x0f
	.zero		1


	//   ....[133]....
        /*0950*/ 	.word	0x000058b0
        /*0954*/ 	.word	0x000000ff
        /*0958*/ 	.word	0x00000000
        /*095c*/ 	.short	0x010a
        /*095e*/ 	.byte	0x04
	.zero		1


	//   ....[134]....
        /*0960*/ 	.word	0x00005940
        /*0964*/ 	.word	0x000000ff
        /*0968*/ 	.word	0x00000000
        /*096c*/ 	.short	0x010a
        /*096e*/ 	.byte	0x04
	.zero		1


	//   ....[135]....
        /*0970*/ 	.word	0x000059e0
        /*0974*/ 	.word	0x00000000
        /*0978*/ 	.word	0x00000000
        /*097c*/ 	.short	0x010a
        /*097e*/ 	.byte	0xff
	.zero		1


	//   ....[136]....
        /*0980*/ 	.word	0x00005d20
        /*0984*/ 	.word	0x00000000
        /*0988*/ 	.word	0x00000180
        /*098c*/ 	.short	0x010a
        /*098e*/ 	.byte	0xff
	.zero		1


	//   ....[137]....
        /*0990*/ 	.word	0x00005e30
        /*0994*/ 	.word	0x00000000
        /*0998*/ 	.word	0x00000000
        /*099c*/ 	.short	0x0101
        /*099e*/ 	.byte	0xff
	.zero		1


	//   ....[138]....
        /*09a0*/ 	.word	0x000068d0
        /*09a4*/ 	.word	0x00000000
        /*09a8*/ 	.word	0x00000140
        /*09ac*/ 	.short	0x010a
        /*09ae*/ 	.byte	0xff
	.zero		1


	//   ....[139]....
        /*09b0*/ 	.word	0x00006940
        /*09b4*/ 	.word	0x0000006a
        /*09b8*/ 	.word	0x000001a0
        /*09bc*/ 	.short	0x010a
        /*09be*/ 	.byte	0xff
	.zero		1


	//   ....[140]....
        /*09c0*/ 	.word	0x00006a30
        /*09c4*/ 	.word	0x00000000
        /*09c8*/ 	.word	0x00000140
        /*09cc*/ 	.short	0x010a
        /*09ce*/ 	.byte	0xff
	.zero		1


	//   ....[141]....
        /*09d0*/ 	.word	0x00006b60
        /*09d4*/ 	.word	0x0000006a
        /*09d8*/ 	.word	0x000001a0
        /*09dc*/ 	.short	0x010a
        /*09de*/ 	.byte	0xff
	.zero		1


	//   ....[142]....
        /*09e0*/ 	.word	0x00007670
        /*09e4*/ 	.word	0x00000000
        /*09e8*/ 	.word	0x00000000
        /*09ec*/ 	.short	0x0101
        /*09ee*/ 	.byte	0xff
	.zero		1


	//   ....[143]....
        /*09f0*/ 	.word	0x00007680
        /*09f4*/ 	.word	0x00000002
        /*09f8*/ 	.word	0x00000140
        /*09fc*/ 	.short	0x010a
        /*09fe*/ 	.byte	0xff
	.zero		1


	//   ....[144]....
        /*0a00*/ 	.word	0x00007750
        /*0a04*/ 	.word	0x00000002
        /*0a08*/ 	.word	0x00000140
        /*0a0c*/ 	.short	0x010a
        /*0a0e*/ 	.byte	0xff
	.zero		1


	//   ....[145]....
        /*0a10*/ 	.word	0x00007bd0
        /*0a14*/ 	.word	0x0000006a
        /*0a18*/ 	.word	0x00000000
        /*0a1c*/ 	.short	0x0101
        /*0a1e*/ 	.byte	0xff
	.zero		1


	//   ....[146]....
        /*0a20*/ 	.word	0x000083e0
        /*0a24*/ 	.word	0x00000000
        /*0a28*/ 	.word	0x00000000
        /*0a2c*/ 	.short	0x0101
        /*0a2e*/ 	.byte	0xff
	.zero		1


	//   ....[147]....
        /*0a30*/ 	.word	0x00008650
        /*0a34*/ 	.word	0x000000ff
        /*0a38*/ 	.word	0x00000000
        /*0a3c*/ 	.short	0x0101
        /*0a3e*/ 	.byte	0x04
	.zero		1


	//   ....[148]....
        /*0a40*/ 	.word	0x00008670
        /*0a44*/ 	.word	0x00000002
        /*0a48*/ 	.word	0x000001f0
        /*0a4c*/ 	.short	0x010a
        /*0a4e*/ 	.byte	0xff
	.zero		1


	//   ....[149]....
        /*0a50*/ 	.word	0x000086d0
        /*0a54*/ 	.word	0x00000002
        /*0a58*/ 	.word	0x000000a0
        /*0a5c*/ 	.short	0x010a
        /*0a5e*/ 	.byte	0xff
	.zero		1


	//   ....[150]....
        /*0a60*/ 	.word	0x00008730
        /*0a64*/ 	.word	0x00000002
        /*0a68*/ 	.word	0x000000a0
        /*0a6c*/ 	.short	0x010a
        /*0a6e*/ 	.byte	0xff
	.zero		1


	//   ....[151]....
        /*0a70*/ 	.word	0x00008780
        /*0a74*/ 	.word	0x00000002
        /*0a78*/ 	.word	0x00000180
        /*0a7c*/ 	.short	0x010a
        /*0a7e*/ 	.byte	0xff
	.zero		1


	//   ....[152]....
        /*0a80*/ 	.word	0x000087e0
        /*0a84*/ 	.word	0x00000000
        /*0a88*/ 	.word	0x00000000
        /*0a8c*/ 	.short	0x010a
        /*0a8e*/ 	.byte	0xff
	.zero		1


	//   ....[153]....
        /*0a90*/ 	.word	0x00008840
        /*0a94*/ 	.word	0x00000000
        /*0a98*/ 	.word	0x00000000
        /*0a9c*/ 	.short	0x010a
        /*0a9e*/ 	.byte	0xff
	.zero		1


	//   ....[154]....
        /*0aa0*/ 	.word	0x000088a0
        /*0aa4*/ 	.word	0x00000000
        /*0aa8*/ 	.word	0x00000000
        /*0aac*/ 	.short	0x010a
        /*0aae*/ 	.byte	0xff
	.zero		1


	//   ....[155]....
        /*0ab0*/ 	.word	0x00008900
        /*0ab4*/ 	.word	0x00000000
        /*0ab8*/ 	.word	0x00000000
        /*0abc*/ 	.short	0x010a
        /*0abe*/ 	.byte	0xff
	.zero		1


	//   ....[156]....
        /*0ac0*/ 	.word	0x00008960
        /*0ac4*/ 	.word	0x00000000
        /*0ac8*/ 	.word	0x00000000
        /*0acc*/ 	.short	0x010a
        /*0ace*/ 	.byte	0xff
	.zero		1


	//   ....[157]....
        /*0ad0*/ 	.word	0x000089c0
        /*0ad4*/ 	.word	0x00000000
        /*0ad8*/ 	.word	0x00000000
        /*0adc*/ 	.short	0x010a
        /*0ade*/ 	.byte	0xff
	.zero		1


	//   ....[158]....
        /*0ae0*/ 	.word	0x00008a20
        /*0ae4*/ 	.word	0x00000000
        /*0ae8*/ 	.word	0x00000000
        /*0aec*/ 	.short	0x010a
        /*0aee*/ 	.byte	0xff
	.zero		1


	//   ....[159]....
        /*0af0*/ 	.word	0x00008a80
        /*0af4*/ 	.word	0x00000000
        /*0af8*/ 	.word	0x00000000
        /*0afc*/ 	.short	0x010a
        /*0afe*/ 	.byte	0xff
	.zero		1


	//   ....[160]....
        /*0b00*/ 	.word	0x00008ae0
        /*0b04*/ 	.word	0x00000000
        /*0b08*/ 	.word	0x00000000
        /*0b0c*/ 	.short	0x010a
        /*0b0e*/ 	.byte	0xff
	.zero		1


	//   ....[161]....
        /*0b10*/ 	.word	0x00008b40
        /*0b14*/ 	.word	0x00000000
        /*0b18*/ 	.word	0x00000000
        /*0b1c*/ 	.short	0x010a
        /*0b1e*/ 	.byte	0xff
	.zero		1


	//   ....[162]....
        /*0b20*/ 	.word	0x00008ba0
        /*0b24*/ 	.word	0x00000000
        /*0b28*/ 	.word	0x00000000
        /*0b2c*/ 	.short	0x010a
        /*0b2e*/ 	.byte	0xff
	.zero		1


	//   ....[163]....
        /*0b30*/ 	.word	0x00008c00
        /*0b34*/ 	.word	0x00000000
        /*0b38*/ 	.word	0x00000000
        /*0b3c*/ 	.short	0x010a
        /*0b3e*/ 	.byte	0xff
	.zero		1


	//   ....[164]....
        /*0b40*/ 	.word	0x00008c60
        /*0b44*/ 	.word	0x00000000
        /*0b48*/ 	.word	0x00000000
        /*0b4c*/ 	.short	0x010a
        /*0b4e*/ 	.byte	0xff
	.zero		1


	//   ....[165]....
        /*0b50*/ 	.word	0x00008cc0
        /*0b54*/ 	.word	0x00000000
        /*0b58*/ 	.word	0x00000000
        /*0b5c*/ 	.short	0x010a
        /*0b5e*/ 	.byte	0xff
	.zero		1


	//   ....[166]....
        /*0b60*/ 	.word	0x00008d20
        /*0b64*/ 	.word	0x00000000
        /*0b68*/ 	.word	0x00000000
        /*0b6c*/ 	.short	0x010a
        /*0b6e*/ 	.byte	0xff
	.zero		1


	//   ....[167]....
        /*0b70*/ 	.word	0x00008d80
        /*0b74*/ 	.word	0x00000000
        /*0b78*/ 	.word	0x00000000
        /*0b7c*/ 	.short	0x010a
        /*0b7e*/ 	.byte	0xff
	.zero		1


	//   ....[168]....
        /*0b80*/ 	.word	0x00008de0
        /*0b84*/ 	.word	0x00000000
        /*0b88*/ 	.word	0x00000000
        /*0b8c*/ 	.short	0x010a
        /*0b8e*/ 	.byte	0xff
	.zero		1


	//   ....[169]....
        /*0b90*/ 	.word	0x00008e40
        /*0b94*/ 	.word	0x00000000
        /*0b98*/ 	.word	0x00000000
        /*0b9c*/ 	.short	0x010a
        /*0b9e*/ 	.byte	0xff
	.zero		1


	//   ....[170]....
        /*0ba0*/ 	.word	0x00008ea0
        /*0ba4*/ 	.word	0x00000000
        /*0ba8*/ 	.word	0x00000000
        /*0bac*/ 	.short	0x010a
        /*0bae*/ 	.byte	0xff
	.zero		1


	//   ....[171]....
        /*0bb0*/ 	.word	0x00008ef0
        /*0bb4*/ 	.word	0x00000000
        /*0bb8*/ 	.word	0x000001e0
        /*0bbc*/ 	.short	0x010a
        /*0bbe*/ 	.byte	0xff
	.zero		1


	//   ....[172]....
        /*0bc0*/ 	.word	0x00008f50
        /*0bc4*/ 	.word	0x00000000
        /*0bc8*/ 	.word	0x00000190
        /*0bcc*/ 	.short	0x010a
        /*0bce*/ 	.byte	0xff
	.zero		1


	//   ....[173]....
        /*0bd0*/ 	.word	0x00008fa0
        /*0bd4*/ 	.word	0x00000000
        /*0bd8*/ 	.word	0x00000180
        /*0bdc*/ 	.short	0x010a
        /*0bde*/ 	.byte	0xff
	.zero		1


	//   ....[174]....
        /*0be0*/ 	.word	0x00009000
        /*0be4*/ 	.word	0x00000000
        /*0be8*/ 	.word	0x00000190
        /*0bec*/ 	.short	0x010a
        /*0bee*/ 	.byte	0xff
	.zero		1


	//   ....[175]....
        /*0bf0*/ 	.word	0x00009060
        /*0bf4*/ 	.word	0x00000004
        /*0bf8*/ 	.word	0x00000008
        /*0bfc*/ 	.short	0x010a
        /*0bfe*/ 	.byte	0xff
	.zero		1


	//   ....[176]....
        /*0c00*/ 	.word	0x00009140
        /*0c04*/ 	.word	0x00000002
        /*0c08*/ 	.word	0x00000008
        /*0c0c*/ 	.short	0x010a
        /*0c0e*/ 	.byte	0xff
	.zero		1


	//   ....[177]....
        /*0c10*/ 	.word	0x00009190
        /*0c14*/ 	.word	0x00000000
        /*0c18*/ 	.word	0x00000180
        /*0c1c*/ 	.short	0x010a
        /*0c1e*/ 	.byte	0xff
	.zero		1


	//   ....[178]....
        /*0c20*/ 	.word	0x000091f0
        /*0c24*/ 	.word	0x00000000
        /*0c28*/ 	.word	0x000001c0
        /*0c2c*/ 	.short	0x010a
        /*0c2e*/ 	.byte	0xff
	.zero		1


	//   ....[179]....
        /*0c30*/ 	.word	0x00009250
        /*0c34*/ 	.word	0x00000000
        /*0c38*/ 	.word	0x00000000
        /*0c3c*/ 	.short	0x010a
        /*0c3e*/ 	.byte	0xff
	.zero		1


	//   ....[180]....
        /*0c40*/ 	.word	0x000092b0
        /*0c44*/ 	.word	0x00000000
        /*0c48*/ 	.word	0x00000000
        /*0c4c*/ 	.short	0x010a
        /*0c4e*/ 	.byte	0xff
	.zero		1


	//   ....[181]....
        /*0c50*/ 	.word	0x00009310
        /*0c54*/ 	.word	0x00000000
        /*0c58*/ 	.word	0x00000000
        /*0c5c*/ 	.short	0x010a
        /*0c5e*/ 	.byte	0xff
	.zero		1


	//   ....[182]....
        /*0c60*/ 	.word	0x00009370
        /*0c64*/ 	.word	0x00000000
        /*0c68*/ 	.word	0x00000000
        /*0c6c*/ 	.short	0x010a
        /*0c6e*/ 	.byte	0xff
	.zero		1


	//   ....[183]....
        /*0c70*/ 	.word	0x000093d0
        /*0c74*/ 	.word	0x00000000
        /*0c78*/ 	.word	0x00000200
        /*0c7c*/ 	.short	0x010a
        /*0c7e*/ 	.byte	0xff
	.zero		1


	//   ....[184]....
        /*0c80*/ 	.word	0x00009420
        /*0c84*/ 	.word	0x00000000
        /*0c88*/ 	.word	0x00000180
        /*0c8c*/ 	.short	0x010a
        /*0c8e*/ 	.byte	0xff
	.zero		1


	//   ....[185]....
        /*0c90*/ 	.word	0x00009480
        /*0c94*/ 	.word	0x00000000
        /*0c98*/ 	.word	0x00000178
        /*0c9c*/ 	.short	0x010a
        /*0c9e*/ 	.byte	0xff
	.zero		1


	//   ....[186]....
        /*0ca0*/ 	.word	0x000094e0
        /*0ca4*/ 	.word	0x00000000
        /*0ca8*/ 	.word	0x00000158
        /*0cac*/ 	.short	0x010a
        /*0cae*/ 	.byte	0xff
	.zero		1


	//   ....[187]....
        /*0cb0*/ 	.word	0x00009540
        /*0cb4*/ 	.word	0x00000000
        /*0cb8*/ 	.word	0x00000158
        /*0cbc*/ 	.short	0x010a
        /*0cbe*/ 	.byte	0xff
	.zero		1


	//   ....[188]....
        /*0cc0*/ 	.word	0x000095a0
        /*0cc4*/ 	.word	0x00000000
        /*0cc8*/ 	.word	0x00000000
        /*0ccc*/ 	.short	0x010a
        /*0cce*/ 	.byte	0xff
	.zero		1


	//   ....[189]....
        /*0cd0*/ 	.word	0x00009600
        /*0cd4*/ 	.word	0x00000000
        /*0cd8*/ 	.word	0x00000000
        /*0cdc*/ 	.short	0x010a
        /*0cde*/ 	.byte	0xff
	.zero		1


	//   ....[190]....
        /*0ce0*/ 	.word	0x00009650
        /*0ce4*/ 	.word	0x00000000
        /*0ce8*/ 	.word	0x00000180
        /*0cec*/ 	.short	0x010a
        /*0cee*/ 	.byte	0xff
	.zero		1


	//   ....[191]....
        /*0cf0*/ 	.word	0x000096a0
        /*0cf4*/ 	.word	0x00000000
        /*0cf8*/ 	.word	0x00000140
        /*0cfc*/ 	.short	0x010a
        /*0cfe*/ 	.byte	0xff
	.zero		1


	//   ....[192]....
        /*0d00*/ 	.word	0x000096f0
        /*0d04*/ 	.word	0x0000006a
        /*0d08*/ 	.word	0x000001a0
        /*0d0c*/ 	.short	0x010a
        /*0d0e*/ 	.byte	0xff
	.zero		1


	//   ....[193]....
        /*0d10*/ 	.word	0x00009740
        /*0d14*/ 	.word	0x00000002
        /*0d18*/ 	.word	0x00000140
        /*0d1c*/ 	.short	0x010a
        /*0d1e*/ 	.byte	0xff
	.zero		1


	//----- nvinfo : EIATTR_NUM_MBARRIERS
	.align		4
.L_47:
        /*0d20*/ 	.byte	0x03, 0x38
        /*0d22*/ 	.short	0x0041


	//----- nvinfo : EIATTR_EXIT_INSTR_OFFSETS
	.align		4
        /*0d24*/ 	.byte	0x04, 0x1c
        /*0d26*/ 	.short	(.L_49 - .L_48)


	//   ....[0]....
.L_48:
        /*0d28*/ 	.word	0x00003340


	//   ....[1]....
        /*0d2c*/ 	.word	0x00003840


	//   ....[2]....
        /*0d30*/ 	.word	0x000038a0


	//   ....[3]....
        /*0d34*/ 	.word	0x00004b40


	//   ....[4]....
        /*0d38*/ 	.word	0x00005a10


	//   ....[5]....
        /*0d3c*/ 	.word	0x00005a50


	//   ....[6]....
        /*0d40*/ 	.word	0x00008540


	//   ....[7]....
        /*0d44*/ 	.word	0x000085c0


	//   ....[8]....
        /*0d48*/ 	.word	0x000085f0


	//   ....[9]....
        /*0d4c*/ 	.word	0x00008660


	//----- nvinfo : EIATTR_MAX_THREADS
	.align		4
.L_49:
        /*0d50*/ 	.byte	0x04, 0x05
        /*0d52*/ 	.short	(.L_51 - .L_50)
.L_50:
        /*0d54*/ 	.word	0x00000100
        /*0d58*/ 	.word	0x00000001
        /*0d5c*/ 	.word	0x00000001


	//----- nvinfo : EIATTR_CRS_STACK_SIZE
	.align		4
.L_51:
        /*0d60*/ 	.byte	0x04, 0x1e
        /*0d62*/ 	.short	(.L_53 - .L_52)
.L_52:
        /*0d64*/ 	.word	0x00000000


	//----- nvinfo : EIATTR_CBANK_PARAM_SIZE
	.align		4
.L_53:
        /*0d68*/ 	.byte	0x03, 0x19
        /*0d6a*/ 	.short	0x0800


	//----- nvinfo : EIATTR_PARAM_CBANK
	.align		4
        /*0d6c*/ 	.byte	0x04, 0x0a
        /*0d6e*/ 	.short	(.L_55 - .L_54)
	.align		4
.L_54:
        /*0d70*/ 	.word	index@(.nv.constant0._ZN7cutlass13device_kernelINS_4gemm6kernel13GemmUniversalIN4cute5tupleIJiiiiEEENS1_10collective13CollectiveMmaINS1_35MainloopSm100TmaUmmaWarpSpecializedILi20ELi2ELi4ENS5_IJNS4_1CILi2EEENSA_ILi1EEESC_EEEEENS5_IJNSA_ILi256EEENSA_ILi64EEENSA_ILi32EEEEEENS_10bfloat16_tENS5_IJlSC_lEEESJ_SK_NS4_8TiledMMAINS4_8MMA_AtomIJNS4_26SM100_MMA_F16BF16_2x1SM_SSISJ_SJ_fLi256ELi64ELNS4_4UMMA5MajorE0ELSP_0ELNSO_7ScaleInE0ELSQ_0EEEEEENS4_6LayoutINS5_IJSC_SC_SC_EEENS5_IJNSA_ILi0EEESV_SV_EEEEENS5_IJNS4_10UnderscoreESY_SY_EEEEENS4_18SM100_TMA_2SM_LOADENS4_14ComposedLayoutINS4_7SwizzleILi2ELi4ELi3EEENS4_18smem_ptr_flag_bitsILi16EEENST_INS5_IJNSA_ILi8EEESH_EEENS5_IJSH_SC_EEEEEEEvNS4_8identityES11_S1B_vS1C_EENS_8epilogue10collective18CollectiveEpilogueINS1E_23Sm100TmaWarpSpecializedILi3ELi2ELi32ELb1ELb0EEEJNS5_IJNSA_ILi128EEESG_SH_EEENS5_IJNST_IS1J_SC_EENST_ISH_SC_EEEEESJ_SK_SJ_SK_NS1E_6fusion15FusionCallbacksIS1I_NS1O_17LinearCombinationISJ_fSJ_fLNS_15FloatRoundStyleE2EEES1K_S1N_JEEENS4_5SM1004TMEM4LOAD26SM100_TMEM_LOAD_32dp32b32xENS4_13SM90_TMA_LOADES1B_NS4_39AutoVectorizingCopyWithAssumedAlignmentILi128EEENS4_14SM90_TMA_STOREES1B_S20_S20_EEEvvEEEEvNT_6ParamsE)
        /*0d74*/ 	.short	0x0380
        /*0d76*/ 	.short	0x0800


	//----- nvinfo : EIATTR_SW_WAR
	.align		4
.L_55:
        /*0d78*/ 	.byte	0x04, 0x36
        /*0d7a*/ 	.short	(.L_57 - .L_56)
.L_56:
        /*0d7c*/ 	.word	0x00000008
.L_57:


//--------------------- .nv.callgraph             --------------------------
	.section	.nv.callgraph,"",@"SHT_CUDA_CALLGRAPH"
	.align	4
	.sectionentsize	8
	.align		4
        /*0000*/ 	.word	0x00000000
	.align		4
        /*0004*/ 	.word	0xffffffff
	.align		4
        /*0008*/ 	.word	index@(_ZN7cutlass13device_kernelINS_4gemm6kernel13GemmUniversalIN4cute5tupleIJiiiiEEENS1_10collective13CollectiveMmaINS1_35MainloopSm100TmaUmmaWarpSpecializedILi20ELi2ELi4ENS5_IJNS4_1CILi2EEENSA_ILi1EEESC_EEEEENS5_IJNSA_ILi256EEENSA_ILi64EEENSA_ILi32EEEEEENS_10bfloat16_tENS5_IJlSC_lEEESJ_SK_NS4_8TiledMMAINS4_8MMA_AtomIJNS4_26SM100_MMA_F16BF16_2x1SM_SSISJ_SJ_fLi256ELi64ELNS4_4UMMA5MajorE0ELSP_0ELNSO_7ScaleInE0ELSQ_0EEEEEENS4_6LayoutINS5_IJSC_SC_SC_EEENS5_IJNSA_ILi0EEESV_SV_EEEEENS5_IJNS4_10UnderscoreESY_SY_EEEEENS4_18SM100_TMA_2SM_LOADENS4_14ComposedLayoutINS4_7SwizzleILi2ELi4ELi3EEENS4_18smem_ptr_flag_bitsILi16EEENST_INS5_IJNSA_ILi8EEESH_EEENS5_IJSH_SC_EEEEEEEvNS4_8identityES11_S1B_vS1C_EENS_8epilogue10collective18CollectiveEpilogueINS1E_23Sm100TmaWarpSpecializedILi3ELi2ELi32ELb1ELb0EEEJNS5_IJNSA_ILi128EEESG_SH_EEENS5_IJNST_IS1J_SC_EENST_ISH_SC_EEEEESJ_SK_SJ_SK_NS1E_6fusion15FusionCallbacksIS1I_NS1O_17LinearCombinationISJ_fSJ_fLNS_15FloatRoundStyleE2EEES1K_S1N_JEEENS4_5SM1004TMEM4LOAD26SM100_TMEM_LOAD_32dp32b32xENS4_13SM90_TMA_LOADES1B_NS4_39AutoVectorizingCopyWithAssumedAlignmentILi128EEENS4_14SM90_TMA_STOREES1B_S20_S20_EEEvvEEEEvNT_6ParamsE)
	.align		4
        /*000c*/ 	.word	index@(__assertfail)
	.align		4
        /*0010*/ 	.word	0x00000000
	.align		4
        /*0014*/ 	.word	0xfffffffe
	.align		4
        /*0018*/ 	.word	0x00000000
	.align		4
        /*001c*/ 	.word	0xfffffffd
	.align		4
        /*0020*/ 	.word	0x00000000
	.align		4
        /*0024*/ 	.word	0xfffffffc


//--------------------- .nv.constant4             --------------------------
	.section	.nv.constant4,"a",@progbits
	.align	8
	.align		8
.nv.constant4:
        /*0000*/ 	.dword	__assertfail
	.align		8
        /*0008*/ 	.dword	__unnamed_1
	.align		8
        /*0010*/ 	.dword	__unnamed_2
	.align		8
        /*0018*/ 	.dword	_ZN39_INTERNAL_c8cf8cab_4_k_cu_0dcb02e0_79804cuda3std3__45__cpo5beginE
	.align		8
        /*0020*/ 	.dword	_ZN39_INTERNAL_c8cf8cab_4_k_cu_0dcb02e0_79804cuda3std3__45__cpo3endE
	.align		8
        /*0028*/ 	.dword	_ZN39_INTERNAL_c8cf8cab_4_k_cu_0dcb02e0_79804cuda3std3__45__cpo6cbeginE
	.align		8
        /*0030*/ 	.dword	_ZN39_INTERNAL_c8cf8cab_4_k_cu_0dcb02e0_79804cuda3std3__45__cpo4cendE
	.align		8
        /*0038*/ 	.dword	_ZN39_INTERNAL_c8cf8cab_4_k_cu_0dcb02e0_79804cuda3std3__441_GLOBAL__N__c8cf8cab_4_k_cu_0dcb02e0_79806ignoreE
	.align		8
        /*0040*/ 	.dword	_ZN39_INTERNAL_c8cf8cab_4_k_cu_0dcb02e0_79804cuda3std3__419piecewise_constructE
	.align		8
        /*0048*/ 	.dword	_ZN39_INTERNAL_c8cf8cab_4_k_cu_0dcb02e0_79804cuda3std3__48in_placeE
	.align		8
        /*0050*/ 	.dword	_ZN39_INTERNAL_c8cf8cab_4_k_cu_0dcb02e0_79804cuda3std6ranges3__45__cpo4swapE
	.align		8
        /*0058*/ 	.dword	_ZN39_INTERNAL_c8cf8cab_4_k_cu_0dcb02e0_79804cuda3std6ranges3__45__cpo9iter_moveE
	.align		8
        /*0060*/ 	.dword	_ZN39_INTERNAL_c8cf8cab_4_k_cu_0dcb02e0_79804cute7productE
	.align		8
        /*0068*/ 	.dword	_ZN39_INTERNAL_c8cf8cab_4_k_cu_0dcb02e0_79804cute1_E
	.align		8
        /*0070*/ 	.dword	$str$25
	.align		8
        /*0078*/ 	.dword	$str$26
	.align		8
        /*0080*/ 	.dword	$str$27
	.align		8
        /*0088*/ 	.dword	$str$28


//--------------------- .text._ZN7cutlass13device_kernelINS_4gemm6kernel13GemmUniversalIN4cute5tupleIJiiiiEEENS1_10collective13CollectiveMmaINS1_35MainloopSm100TmaUmmaWarpSpecializedILi20ELi2ELi4ENS5_IJNS4_1CILi2EEENSA_ILi1EEESC_EEEEENS5_IJNSA_ILi256EEENSA_ILi64EEENSA_ILi32EEEEEENS_10bfloat16_tENS5_IJlSC_lEEESJ_SK_NS4_8TiledMMAINS4_8MMA_AtomIJNS4_26SM100_MMA_F16BF16_2x1SM_SSISJ_SJ_fLi256ELi64ELNS4_4UMMA5MajorE0ELSP_0ELNSO_7ScaleInE0ELSQ_0EEEEEENS4_6LayoutINS5_IJSC_SC_SC_EEENS5_IJNSA_ILi0EEESV_SV_EEEEENS5_IJNS4_10UnderscoreESY_SY_EEEEENS4_18SM100_TMA_2SM_LOADENS4_14ComposedLayoutINS4_7SwizzleILi2ELi4ELi3EEENS4_18smem_ptr_flag_bitsILi16EEENST_INS5_IJNSA_ILi8EEESH_EEENS5_IJSH_SC_EEEEEEEvNS4_8identityES11_S1B_vS1C_EENS_8epilogue10collective18CollectiveEpilogueINS1E_23Sm100TmaWarpSpecializedILi3ELi2ELi32ELb1ELb0EEEJNS5_IJNSA_ILi128EEESG_SH_EEENS5_IJNST_IS1J_SC_EENST_ISH_SC_EEEEESJ_SK_SJ_SK_NS1E_6fusion15FusionCallbacksIS1I_NS1O_17LinearCombinationISJ_fSJ_fLNS_15FloatRoundStyleE2EEES1K_S1N_JEEENS4_5SM1004TMEM4LOAD26SM100_TMEM_LOAD_32dp32b32xENS4_13SM90_TMA_LOADES1B_NS4_39AutoVectorizingCopyWithAssumedAlignmentILi128EEENS4_14SM90_TMA_STOREES1B_S20_S20_EEEvvEEEEvNT_6ParamsE --------------------------
	.section	.text._ZN7cutlass13device_kernelINS_4gemm6kernel13GemmUniversalIN4cute5tupleIJiiiiEEENS1_10collective13CollectiveMmaINS1_35MainloopSm100TmaUmmaWarpSpecializedILi20ELi2ELi4ENS5_IJNS4_1CILi2EEENSA_ILi1EEESC_EEEEENS5_IJNSA_ILi256EEENSA_ILi64EEENSA_ILi32EEEEEENS_10bfloat16_tENS5_IJlSC_lEEESJ_SK_NS4_8TiledMMAINS4_8MMA_AtomIJNS4_26SM100_MMA_F16BF16_2x1SM_SSISJ_SJ_fLi256ELi64ELNS4_4UMMA5MajorE0ELSP_0ELNSO_7ScaleInE0ELSQ_0EEEEEENS4_6LayoutINS5_IJSC_SC_SC_EEENS5_IJNSA_ILi0EEESV_SV_EEEEENS5_IJNS4_10UnderscoreESY_SY_EEEEENS4_18SM100_TMA_2SM_LOADENS4_14ComposedLayoutINS4_7SwizzleILi2ELi4ELi3EEENS4_18smem_ptr_flag_bitsILi16EEENST_INS5_IJNSA_ILi8EEESH_EEENS5_IJSH_SC_EEEEEEEvNS4_8identityES11_S1B_vS1C_EENS_8epilogue10collective18CollectiveEpilogueINS1E_23Sm100TmaWarpSpecializedILi3ELi2ELi32ELb1ELb0EEEJNS5_IJNSA_ILi128EEESG_SH_EEENS5_IJNST_IS1J_SC_EENST_ISH_SC_EEEEESJ_SK_SJ_SK_NS1E_6fusion15FusionCallbacksIS1I_NS1O_17LinearCombinationISJ_fSJ_fLNS_15FloatRoundStyleE2EEES1K_S1N_JEEENS4_5SM1004TMEM4LOAD26SM100_TMEM_LOAD_32dp32b32xENS4_13SM90_TMA_LOADES1B_NS4_39AutoVectorizingCopyWithAssumedAlignmentILi128EEENS4_14SM90_TMA_STOREES1B_S20_S20_EEEvvEEEEvNT_6ParamsE,"ax",@progbits
	.align	128
.text._ZN7cutlass13device_kernelINS_4gemm6kernel13GemmUniversalIN4cute5tupleIJiiiiEEENS1_10collective13CollectiveMmaINS1_35MainloopSm100TmaUmmaWarpSpecializedILi20ELi2ELi4ENS5_IJNS4_1CILi2EEENSA_ILi1EEESC_EEEEENS5_IJNSA_ILi256EEENSA_ILi64EEENSA_ILi32EEEEEENS_10bfloat16_tENS5_IJlSC_lEEESJ_SK_NS4_8TiledMMAINS4_8MMA_AtomIJNS4_26SM100_MMA_F16BF16_2x1SM_SSISJ_SJ_fLi256ELi64ELNS4_4UMMA5MajorE0ELSP_0ELNSO_7ScaleInE0ELSQ_0EEEEEENS4_6LayoutINS5_IJSC_SC_SC_EEENS5_IJNSA_ILi0EEESV_SV_EEEEENS5_IJNS4_10UnderscoreESY_SY_EEEEENS4_18SM100_TMA_2SM_LOADENS4_14ComposedLayoutINS4_7SwizzleILi2ELi4ELi3EEENS4_18smem_ptr_flag_bitsILi16EEENST_INS5_IJNSA_ILi8EEESH_EEENS5_IJSH_SC_EEEEEEEvNS4_8identityES11_S1B_vS1C_EENS_8epilogue10collective18CollectiveEpilogueINS1E_23Sm100TmaWarpSpecializedILi3ELi2ELi32ELb1ELb0EEEJNS5_IJNSA_ILi128EEESG_SH_EEENS5_IJNST_IS1J_SC_EENST_ISH_SC_EEEEESJ_SK_SJ_SK_NS1E_6fusion15FusionCallbacksIS1I_NS1O_17LinearCombinationISJ_fSJ_fLNS_15FloatRoundStyleE2EEES1K_S1N_JEEENS4_5SM1004TMEM4LOAD26SM100_TMEM_LOAD_32dp32b32xENS4_13SM90_TMA_LOADES1B_NS4_39AutoVectorizingCopyWithAssumedAlignmentILi128EEENS4_14SM90_TMA_STOREES1B_S20_S20_EEEvvEEEEvNT_6ParamsE:
        .type           _ZN7cutlass13device_kernelINS_4gemm6kernel13GemmUniversalIN4cute5tupleIJiiiiEEENS1_10collective13CollectiveMmaINS1_35MainloopSm100TmaUmmaWarpSpecializedILi20ELi2ELi4ENS5_IJNS4_1CILi2EEENSA_ILi1EEESC_EEEEENS5_IJNSA_ILi256EEENSA_ILi64EEENSA_ILi32EEEEEENS_10bfloat16_tENS5_IJlSC_lEEESJ_SK_NS4_8TiledMMAINS4_8MMA_AtomIJNS4_26SM100_MMA_F16BF16_2x1SM_SSISJ_SJ_fLi256ELi64ELNS4_4UMMA5MajorE0ELSP_0ELNSO_7ScaleInE0ELSQ_0EEEEEENS4_6LayoutINS5_IJSC_SC_SC_EEENS5_IJNSA_ILi0EEESV_SV_EEEEENS5_IJNS4_10UnderscoreESY_SY_EEEEENS4_18SM100_TMA_2SM_LOADENS4_14ComposedLayoutINS4_7SwizzleILi2ELi4ELi3EEENS4_18smem_ptr_flag_bitsILi16EEENST_INS5_IJNSA_ILi8EEESH_EEENS5_IJSH_SC_EEEEEEEvNS4_8identityES11_S1B_vS1C_EENS_8epilogue10collective18CollectiveEpilogueINS1E_23Sm100TmaWarpSpecializedILi3ELi2ELi32ELb1ELb0EEEJNS5_IJNSA_ILi128EEESG_SH_EEENS5_IJNST_IS1J_SC_EENST_ISH_SC_EEEEESJ_SK_SJ_SK_NS1E_6fusion15FusionCallbacksIS1I_NS1O_17LinearCombinationISJ_fSJ_fLNS_15FloatRoundStyleE2EEES1K_S1N_JEEENS4_5SM1004TMEM4LOAD26SM100_TMEM_LOAD_32dp32b32xENS4_13SM90_TMA_LOADES1B_NS4_39AutoVectorizingCopyWithAssumedAlignmentILi128EEENS4_14SM90_TMA_STOREES1B_S20_S20_EEEvvEEEEvNT_6ParamsE,@function
        .size           _ZN7cutlass13device_kernelINS_4gemm6kernel13GemmUniversalIN4cute5tupleIJiiiiEEENS1_10collective13CollectiveMmaINS1_35MainloopSm100TmaUmmaWarpSpecializedILi20ELi2ELi4ENS5_IJNS4_1CILi2EEENSA_ILi1EEESC_EEEEENS5_IJNSA_ILi256EEENSA_ILi64EEENSA_ILi32EEEEEENS_10bfloat16_tENS5_IJlSC_lEEESJ_SK_NS4_8TiledMMAINS4_8MMA_AtomIJNS4_26SM100_MMA_F16BF16_2x1SM_SSISJ_SJ_fLi256ELi64ELNS4_4UMMA5MajorE0ELSP_0ELNSO_7ScaleInE0ELSQ_0EEEEEENS4_6LayoutINS5_IJSC_SC_SC_EEENS5_IJNSA_ILi0EEESV_SV_EEEEENS5_IJNS4_10UnderscoreESY_SY_EEEEENS4_18SM100_TMA_2SM_LOADENS4_14ComposedLayoutINS4_7SwizzleILi2ELi4ELi3EEENS4_18smem_ptr_flag_bitsILi16EEENST_INS5_IJNSA_ILi8EEESH_EEENS5_IJSH_SC_EEEEEEEvNS4_8identityES11_S1B_vS1C_EENS_8epilogue10collective18CollectiveEpilogueINS1E_23Sm100TmaWarpSpecializedILi3ELi2ELi32ELb1ELb0EEEJNS5_IJNSA_ILi128EEESG_SH_EEENS5_IJNST_IS1J_SC_EENST_ISH_SC_EEEEESJ_SK_SJ_SK_NS1E_6fusion15FusionCallbacksIS1I_NS1O_17LinearCombinationISJ_fSJ_fLNS_15FloatRoundStyleE2EEES1K_S1N_JEEENS4_5SM1004TMEM4LOAD26SM100_TMEM_LOAD_32dp32b32xENS4_13SM90_TMA_LOADES1B_NS4_39AutoVectorizingCopyWithAssumedAlignmentILi128EEENS4_14SM90_TMA_STOREES1B_S20_S20_EEEvvEEEEvNT_6ParamsE,(.L_x_224 - _ZN7cutlass13device_kernelINS_4gemm6kernel13GemmUniversalIN4cute5tupleIJiiiiEEENS1_10collective13CollectiveMmaINS1_35MainloopSm100TmaUmmaWarpSpecializedILi20ELi2ELi4ENS5_IJNS4_1CILi2EEENSA_ILi1EEESC_EEEEENS5_IJNSA_ILi256EEENSA_ILi64EEENSA_ILi32EEEEEENS_10bfloat16_tENS5_IJlSC_lEEESJ_SK_NS4_8TiledMMAINS4_8MMA_AtomIJNS4_26SM100_MMA_F16BF16_2x1SM_SSISJ_SJ_fLi256ELi64ELNS4_4UMMA5MajorE0ELSP_0ELNSO_7ScaleInE0ELSQ_0EEEEEENS4_6LayoutINS5_IJSC_SC_SC_EEENS5_IJNSA_ILi0EEESV_SV_EEEEENS5_IJNS4_10UnderscoreESY_SY_EEEEENS4_18SM100_TMA_2SM_LOADENS4_14ComposedLayoutINS4_7SwizzleILi2ELi4ELi3EEENS4_18smem_ptr_flag_bitsILi16EEENST_INS5_IJNSA_ILi8EEESH_EEENS5_IJSH_SC_EEEEEEEvNS4_8identityES11_S1B_vS1C_EENS_8epilogue10collective18CollectiveEpilogueINS1E_23Sm100TmaWarpSpecializedILi3ELi2ELi32ELb1ELb0EEEJNS5_IJNSA_ILi128EEESG_SH_EEENS5_IJNST_IS1J_SC_EENST_ISH_SC_EEEEESJ_SK_SJ_SK_NS1E_6fusion15FusionCallbacksIS1I_NS1O_17LinearCombinationISJ_fSJ_fLNS_15FloatRoundStyleE2EEES1K_S1N_JEEENS4_5SM1004TMEM4LOAD26SM100_TMEM_LOAD_32dp32b32xENS4_13SM90_TMA_LOADES1B_NS4_39AutoVectorizingCopyWithAssumedAlignmentILi128EEENS4_14SM90_TMA_STOREES1B_S20_S20_EEEvvEEEEvNT_6ParamsE)
        .other          _ZN7cutlass13device_kernelINS_4gemm6kernel13GemmUniversalIN4cute5tupleIJiiiiEEENS1_10collective13CollectiveMmaINS1_35MainloopSm100TmaUmmaWarpSpecializedILi20ELi2ELi4ENS5_IJNS4_1CILi2EEENSA_ILi1EEESC_EEEEENS5_IJNSA_ILi256EEENSA_ILi64EEENSA_ILi32EEEEEENS_10bfloat16_tENS5_IJlSC_lEEESJ_SK_NS4_8TiledMMAINS4_8MMA_AtomIJNS4_26SM100_MMA_F16BF16_2x1SM_SSISJ_SJ_fLi256ELi64ELNS4_4UMMA5MajorE0ELSP_0ELNSO_7ScaleInE0ELSQ_0EEEEEENS4_6LayoutINS5_IJSC_SC_SC_EEENS5_IJNSA_ILi0EEESV_SV_EEEEENS5_IJNS4_10UnderscoreESY_SY_EEEEENS4_18SM100_TMA_2SM_LOADENS4_14ComposedLayoutINS4_7SwizzleILi2ELi4ELi3EEENS4_18smem_ptr_flag_bitsILi16EEENST_INS5_IJNSA_ILi8EEESH_EEENS5_IJSH_SC_EEEEEEEvNS4_8identityES11_S1B_vS1C_EENS_8epilogue10collective18CollectiveEpilogueINS1E_23Sm100TmaWarpSpecializedILi3ELi2ELi32ELb1ELb0EEEJNS5_IJNSA_ILi128EEESG_SH_EEENS5_IJNST_IS1J_SC_EENST_ISH_SC_EEEEESJ_SK_SJ_SK_NS1E_6fusion15FusionCallbacksIS1I_NS1O_17LinearCombinationISJ_fSJ_fLNS_15FloatRoundStyleE2EEES1K_S1N_JEEENS4_5SM1004TMEM4LOAD26SM100_TMEM_LOAD_32dp32b32xENS4_13SM90_TMA_LOADES1B_NS4_39AutoVectorizingCopyWithAssumedAlignmentILi128EEENS4_14SM90_TMA_STOREES1B_S20_S20_EEEvvEEEEvNT_6ParamsE,@"STO_CUDA_ENTRY STV_DEFAULT"
_ZN7cutlass13device_kernelINS_4gemm6kernel13GemmUniversalIN4cute5tupleIJiiiiEEENS1_10collective13CollectiveMmaINS1_35MainloopSm100TmaUmmaWarpSpecializedILi20ELi2ELi4ENS5_IJNS4_1CILi2EEENSA_ILi1EEESC_EEEEENS5_IJNSA_ILi256EEENSA_ILi64EEENSA_ILi32EEEEEENS_10bfloat16_tENS5_IJlSC_lEEESJ_SK_NS4_8TiledMMAINS4_8MMA_AtomIJNS4_26SM100_MMA_F16BF16_2x1SM_SSISJ_SJ_fLi256ELi64ELNS4_4UMMA5MajorE0ELSP_0ELNSO_7ScaleInE0ELSQ_0EEEEEENS4_6LayoutINS5_IJSC_SC_SC_EEENS5_IJNSA_ILi0EEESV_SV_EEEEENS5_IJNS4_10UnderscoreESY_SY_EEEEENS4_18SM100_TMA_2SM_LOADENS4_14ComposedLayoutINS4_7SwizzleILi2ELi4ELi3EEENS4_18smem_ptr_flag_bitsILi16EEENST_INS5_IJNSA_ILi8EEESH_EEENS5_IJSH_SC_EEEEEEEvNS4_8identityES11_S1B_vS1C_EENS_8epilogue10collective18CollectiveEpilogueINS1E_23Sm100TmaWarpSpecializedILi3ELi2ELi32ELb1ELb0EEEJNS5_IJNSA_ILi128EEESG_SH_EEENS5_IJNST_IS1J_SC_EENST_ISH_SC_EEEEESJ_SK_SJ_SK_NS1E_6fusion15FusionCallbacksIS1I_NS1O_17LinearCombinationISJ_fSJ_fLNS_15FloatRoundStyleE2EEES1K_S1N_JEEENS4_5SM1004TMEM4LOAD26SM100_TMEM_LOAD_32dp32b32xENS4_13SM90_TMA_LOADES1B_NS4_39AutoVectorizingCopyWithAssumedAlignmentILi128EEENS4_14SM90_TMA_STOREES1B_S20_S20_EEEvvEEEEvNT_6ParamsE:
[----:B------:R-:W1:Y:S01]  /*0000*/  LDC R1, c[0x0][0x37c] ;  /* 0x0000df00ff017b82 */ /* 0x000e620000000800 */
[----:B------:R-:W2:Y:S01]  /*0010*/  S2R R97, SR_TID.X ;  /* 0x0000000000617919 */ /* 0x000ea20000002100 */
[----:B------:R-:W3:Y:S06]  /*0020*/  LDCU.64 UR6, c[0x0][0x890] ;  /* 0x00011200ff0677ac */ /* 0x000eec0008000a00 */
[----:B------:R-:W4:Y:S01]  /*0030*/  S2UR UR37, SR_CgaCtaId ;  /* 0x00000000002579c3 */ /* 0x000f220000008800 */
[----:B------:R-:W-:Y:S02]  /*0040*/  PRMT R92, RZ, 0x7610, R92 ;  /* 0x00007610ff5c7816 */ /* 0x000fe4000000005c */
[----:B------:R-:W-:Y:S01]  /*0050*/  ELECT P1, URZ, PT ;  /* 0x0000000000ff782f */ /* 0x000fe20003820000 */
[----:B------:R-:W1:Y:S01]  /*0060*/  LDCU.64 UR46, c[0x0][0x358] ;  /* 0x00006b00ff2e77ac */ /* 0x000e620008000a00 */
[----:B---3--:R-:W-:-:S04]  /*0070*/  UISETP.NE.U32.AND UP0, UPT, UR6, URZ, UPT ;  /* 0x000000ff0600728c */ /* 0x008fc8000bf05070 */
[----:B------:R-:W-:Y:S02]  /*0080*/  UISETP.NE.AND.EX UP0, UPT, UR7, URZ, UPT, UP0 ;  /* 0x000000ff0700728c */ /* 0x000fe4000bf05300 */
[----:B----4-:R-:W-:Y:S02]  /*0090*/  ULOP3.LUT UR5, UR37, 0x1, URZ, 0xc0, !UPT ;  /* 0x0000000125057892 */ /* 0x010fe4000f8ec0ff */
[----:B------:R-:W-:Y:S01]  /*00a0*/  ULOP3.LUT UR4, UR37, 0x1, URZ, 0x3c, !UPT ;  /* 0x0000000125047892 */ /* 0x000fe2000f8e3cff */
[----:B--2---:R-:W-:-:S05]  /*00b0*/  SHF.R.U32.HI R96, RZ, 0x5, R97 ;  /* 0x00000005ff607819 */ /* 0x004fca0000011661 */
[----:B------:R-:W2:Y:S02]  /*00c0*/  SHFL.IDX PT, R0, R96, RZ, 0x1f ;  /* 0x00001fff60007589 */ /* 0x000ea400000e0000 */
[----:B--2---:R-:W-:Y:S01]  /*00d0*/  R2UR UR10, R0 ;  /* 0x00000000000a72ca */ /* 0x004fe200000e0000 */
[----:B-1----:R-:W-:-:S14]  /*00e0*/  BRA.U UP0, `(.L_x_0) ;  /* 0x00000001002c7547 */ /* 0x002fdc000b800000 */
[----:B------:R-:W1:Y:S02]  /*00f0*/  LDCU.64 UR8, c[0x0][0x888] ;  /* 0x00011100ff0877ac */ /* 0x000e640008000a00 */
[----:B-1----:R-:W-:-:S04]  /*0100*/  UISETP.NE.U32.AND UP0, UPT, UR8, URZ, UPT ;  /* 0x000000ff0800728c */ /* 0x002fc8000bf05070 */
[----:B------:R-:W-:-:S09]  /*0110*/  UISETP.NE.AND.EX UP0, UPT, UR9, URZ, UPT, UP0 ;  /* 0x000000ff0900728c */ /* 0x000fd2000bf05300 */
[----:B------:R-:W-:Y:S05]  /*0120*/  BRA.U !UP0, `(.L_x_1) ;  /* 0x0000000108107547 */ /* 0x000fea000b800000 */
[----:B------:R-:W1:Y:S02]  /*0130*/  LDC.64 R2, c[0x0][0x888] ;  /* 0x00022200ff027b82 */ /* 0x000e640000000a00 */
[----:B-1----:R1:W5:Y:S01]  /*0140*/  LDG.E R49, desc[UR46][R2.64] ;  /* 0x0000002e02317981 */ /* 0x002362000c1e1900 */
[----:B------:R-:W-:Y:S01]  /*0150*/  HFMA2 R92, -RZ, RZ, 0, 5.9604644775390625e-08 ;  /* 0x00000001ff5c7431 */ /* 0x000fe200000001ff */
[----:B------:R-:W-:Y:S05]  /*0160*/  BRA `(.L_x_0) ;  /* 0x00000000000c7947 */ /* 0x000fea0003800000 */
.L_x_1:
[----:B------:R-:W1:Y:S01]  /*0170*/  LDCU UR8, c[0x0][0x880] ;  /* 0x00011000ff0877ac */ /* 0x000e620008000800 */
[----:B------:R-:W-:Y:S01]  /*0180*/  HFMA2 R92, -RZ, RZ, 0, 5.9604644775390625e-08 ;  /* 0x00000001ff5c7431 */ /* 0x000fe200000001ff */
[----:B-1----:R-:W-:-:S07]  /*0190*/  MOV R49, UR8 ;  /* 0x0000000800317c02 */ /* 0x002fce0008000f00 */
.L_x_0:
[----:B------:R-:W2:Y:S02]  /*01a0*/  LDCU.64 UR8, c[0x0][0x8b0] ;  /* 0x00011600ff0877ac */ /* 0x000ea40008000a00 */
[----:B--2---:R-:W-:-:S04]  /*01b0*/  UISETP.NE.U32.AND UP0, UPT, UR8, URZ, UPT ;  /* 0x000000ff0800728c */ /* 0x004fc8000bf05070 */
[----:B------:R-:W-:-:S09]  /*01c0*/  UISETP.NE.AND.EX UP0, UPT, UR9, URZ, UPT, UP0 ;  /* 0x000000ff0900728c */ /* 0x000fd2000bf05300 */
[----:B------:R-:W-:Y:S05]  /*01d0*/  BRA.U UP0, `(.L_x_2) ;  /* 0x0000000100247547 */ /* 0x000fea000b800000 */
[----:B------:R-:W2:Y:S02]  /*01e0*/  LDCU.64 UR8, c[0x0][0x8a8] ;  /* 0x00011500ff0877ac */ /* 0x000ea40008000a00 */
[----:B--2---:R-:W-:-:S04]  /*01f0*/  UISETP.NE.U32.AND UP0, UPT, UR8, URZ, UPT ;  /* 0x000000ff0800728c */ /* 0x004fc8000bf05070 */
[----:B------:R-:W-:-:S09]  /*0200*/  UISETP.NE.AND.EX UP0, UPT, UR9, URZ, UPT, UP0 ;  /* 0x000000ff0900728c */ /* 0x000fd2000bf05300 */
[----:B------:R-:W-:Y:S05]  /*0210*/  BRA.U !UP0, `(.L_x_3) ;  /* 0x00000001080c7547 */ /* 0x000fea000b800000 */
[----:B-1----:R-:W1:Y:S02]  /*0220*/  LDC.64 R2, c[0x0][0x8a8] ;  /* 0x00022a00ff027b82 */ /* 0x002e640000000a00 */
[----:B-1----:R2:W5:Y:S01]  /*0230*/  LDG.E R47, desc[UR46][R2.64] ;  /* 0x0000002e022f7981 */ /* 0x002562000c1e1900 */
[----:B------:R-:W-:Y:S05]  /*0240*/  BRA `(.L_x_2) ;  /* 0x0000000000087947 */ /* 0x000fea0003800000 */
.L_x_3:
[----:B------:R-:W2:Y:S02]  /*0250*/  LDCU UR8, c[0x0][0x8a0] ;  /* 0x00011400ff0877ac */ /* 0x000ea40008000800 */
[----:B--2---:R-:W-:Y:S02]  /*0260*/  MOV R47, UR8 ;  /* 0x00000008002f7c02 */ /* 0x004fe40008000f00 */
.L_x_2:
[----:B------:R-:W-:Y:S01]  /*0270*/  IMAD.U32 R0, RZ, RZ, UR10 ;  /* 0x0000000aff007e24 */ /* 0x000fe2000f8e00ff */
[----:B------:R-:W-:Y:S04]  /*0280*/  BSSY.RECONVERGENT B0, `(.L_x_4) ;  /* 0x000000c000007945 */ /* 0x000fe80003800200 */
[C---:B------:R-:W-:Y:S02]  /*0290*/  ISETP.NE.OR P2, PT, R0.reuse, 0x1, !P1 ;  /* 0x000000010000780c */ /* 0x040fe40004f45670 */
[----:B------:R-:W-:-:S11]  /*02a0*/  ISETP.NE.OR P0, PT, R0, 0x3, !P1 ;  /* 0x000000030000780c */ /* 0x000fd60004f05670 */
[----:B------:R-:W-:Y:S05]  /*02b0*/  @P2 BRA `(.L_x_5) ;  /* 0x0000000000202947 */ /* 0x000fea0003800000 */
[----:B------:R-:W3:Y:S02]  /*02c0*/  LDCU.64 UR8, c[0x0][0x348] ;  /* 0x00006900ff0877ac */ /* 0x000ee40008000a00 */
[----:B---3--:R-:W-:Y:S02]  /*02d0*/  UIADD3 UR12, UP1, UPT, UR8, 0x80, URZ ;  /* 0x00000080080c7890 */ /* 0x008fe4000ff3e0ff */
[----:B------:R-:W-:Y:S02]  /*02e0*/  UIADD3 UR8, UP0, UPT, UR8, 0x180, URZ ;  /* 0x0000018008087890 */ /* 0x000fe4000ff1e0ff */
[----:B------:R-:W-:Y:S02]  /*02f0*/  UIADD3.X UR13, UPT, UPT, URZ, UR9, URZ, UP1, !UPT ;  /* 0x00000009ff0d7290 */ /* 0x000fe40008ffe4ff */
[----:B------:R-:W-:-:S07]  /*0300*/  UIADD3.X UR9, UPT, UPT, URZ, UR9, URZ, UP0, !UPT ;  /* 0x00000009ff097290 */ /* 0x000fce00087fe4ff */
[----:B------:R3:W-:Y:S02]  /*0310*/  UTMACCTL.PF [UR12] ;  /* 0x000000000c0079b9 */ /* 0x0007e40008040000 */
[----:B------:R3:W-:Y:S02]  /*0320*/  UTMACCTL.PF [UR8] ;  /* 0x00000000080079b9 */ /* 0x0007e40008040000 */
[----:B---3--:R-:W-:Y:S01]  /*0330*/  NOP ;  /* 0x0000000000007918 */ /* 0x008fe20000000000 */
.L_x_5:
[----:B------:R-:W-:Y:S05]  /*0340*/  BSYNC.RECONVERGENT B0 ;  /* 0x0000000000007941 */ /* 0x000fea0003800200 */
.L_x_4:
[----:B------:R-:W-:Y:S04]  /*0350*/  BSSY.RECONVERGENT B0, `(.L_x_6) ;  /* 0x000000a000007945 */ /* 0x000fe80003800200 */
        /* <DEDUP_REMOVED lines=9> */
.L_x_7:
[----:B------:R-:W-:Y:S05]  /*03f0*/  BSYNC.RECONVERGENT B0 ;  /* 0x0000000000007941 */ /* 0x000fea0003800200 */
.L_x_6:
[----:B------:R-:W3:Y:S01]  /*0400*/  LDCU.64 UR8, c[0x0][0x888] ;  /* 0x00011100ff0877ac */ /* 0x000ee20008000a00 */
[----:B------:R-:W-:Y:S02]  /*0410*/  UISETP.EQ.U32.AND UP1, UPT, UR6, URZ, UPT ;  /* 0x000000ff0600728c */ /* 0x000fe4000bf22070 */
[----:B------:R-:W-:Y:S02]  /*0420*/  UPLOP3.LUT UP5, UPT, UPT, UPT, UPT, 0x80, 0x8 ;  /* 0x000000000008789c */ /* 0x000fe40003faf070 */
[----:B---3--:R-:W-:-:S04]  /*0430*/  UISETP.NE.U32.AND UP0, UPT, UR8, URZ, UPT ;  /* 0x000000ff0800728c */ /* 0x008fc8000bf05070 */
[----:B------:R-:W-:-:S04]  /*0440*/  UISETP.NE.AND.EX UP0, UPT, UR9, URZ, UPT, UP0 ;  /* 0x000000ff0900728c */ /* 0x000fc8000bf05300 */
[----:B------:R-:W-:-:S04]  /*0450*/  UISETP.EQ.OR.EX UP2, UPT, UR7, URZ, !UP0, UP1 ;  /* 0x000000ff0700728c */ /* 0x000fc8000c742710 */
[----:B------:R-:W-:-:S05]  /*0460*/  UP2UR UR53, UPR, URZ, 0x4 ;  /* 0x00000004ff357883 */ /* 0x000fca0008000000 */
[----:B------:R-:W-:Y:S07]  /*0470*/  BRA.U !UP2, `(.L_x_8) ;  /* 0x000000010a207547 */ /* 0x000fee000b800000 */
[----:B------:R-:W-:Y:S01]  /*0480*/  UISETP.NE.U32.AND UP2, UPT, UR6, URZ, UPT ;  /* 0x000000ff0600728c */ /* 0x000fe2000bf45070 */
[----:B-----5:R-:W-:Y:S01]  /*0490*/  FSETP.NEU.AND P0, PT, R49, RZ, PT ;  /* 0x000000ff3100720b */ /* 0x020fe20003f0d000 */
[----:B------:R-:W-:Y:S02]  /*04a0*/  USEL UR6, URZ, 0xffffffff, UP0 ;  /* 0xffffffffff067887 */ /* 0x000fe40008000000 */
[----:B------:R-:W-:-:S10]  /*04b0*/  UISETP.NE.AND.EX UP2, UPT, UR7, URZ, UPT, UP2 ;  /* 0x000000ff0700728c */ /* 0x000fd4000bf45320 */
[----:B------:R-:W-:Y:S01]  /*04c0*/  VOTEU.ANY UP1, P0 ;  /* 0x0000000000ff7886 */ /* 0x000fe20000020100 */
[----:B------:R-:W-:-:S04]  /*04d0*/  @!UP2 USEL UR6, URZ, 0xffffffff, UP1 ;  /* 0xffffffffff06a887 */ /* 0x000fc80008800000 */
[----:B------:R-:W-:-:S04]  /*04e0*/  ULOP3.LUT UR6, UR6, 0x1, URZ, 0xc0, !UPT ;  /* 0x0000000106067892 */ /* 0x000fc8000f8ec0ff */
[----:B------:R-:W-:-:S11]  /*04f0*/  UISETP.NE.U32.AND UP5, UPT, UR6, 0x1, UPT ;  /* 0x000000010600788c */ /* 0x000fd6000bfa5070 */
.L_x_8:
[----:B------:R-:W3:Y:S01]  /*0500*/  SHFL.IDX PT, R0, R96, RZ, 0x1f ;  /* 0x00001fff60007589 */ /* 0x000ee200000e0000 */
[----:B------:R-:W-:-:S04]  /*0510*/  UISETP.NE.AND UP1, UPT, UR10, 0x2, UPT ;  /* 0x000000020a00788c */ /* 0x000fc8000bf25270 */
[----:B------:R-:W-:Y:S02]  /*0520*/  UISETP.EQ.AND UP2, UPT, UR5, URZ, !UP1 ;  /* 0x000000ff0500728c */ /* 0x000fe4000cf42270 */
[----:B------:R-:W-:-:S04]  /*0530*/  USEL UR7, URZ, 0x1, UP1 ;  /* 0x00000001ff077887 */ /* 0x000fc80008800000 */
[----:B------:R-:W-:Y:S02]  /*0540*/  PLOP3.LUT P5, PT, P1, PT, UP2, 0x80, 0x8 ;  /* 0x000000000008781c */ /* 0x000fe40000faf028 */
[----:B---3--:R-:W-:-:S13]  /*0550*/  ISETP.NE.AND P0, PT, R0, RZ, PT ;  /* 0x000000ff0000720c */ /* 0x008fda0003f05270 */
[----:B------:R-:W-:Y:S05]  /*0560*/  @P0 BRA `(.L_x_9) ;  /* 0x0000000000d00947 */ /* 0x000fea0003800000 */
[----:B------:R-:W-:Y:S01]  /*0570*/  ELECT P0, URZ, PT ;  /* 0x0000000000ff782f */ /* 0x000fe20003800000 */
[----:B------:R-:W-:-:S12]  /*0580*/  BSSY.RECONVERGENT B0, `(.L_x_9) ;  /* 0x0000032000007945 */ /* 0x000fd80003800200 */
[----:B------:R-:W-:Y:S05]  /*0590*/  @!P0 BRA `(.L_x_10) ;  /* 0x0000000000c08947 */ /* 0x000fea0003800000 */
[----:B------:R-:W-:Y:S01]  /*05a0*/  UMOV UR8, 0x400 ;  /* 0x0000040000087882 */ /* 0x000fe20000000000 */
[----:B------:R-:W-:Y:S01]  /*05b0*/  UMOV UR6, 0x1 ;  /* 0x0000000100067882 */ /* 0x000fe20000000000 */
[----:B------:R-:W-:Y:S02]  /*05c0*/  ULEA UR8, UR37, UR8, 0x18 ;  /* 0x0000000825087291 */ /* 0x000fe4000f8ec0ff */
[----:B------:R-:W-:-:S04]  /*05d0*/  UIADD3 UR12, UPT, UPT, -UR6, 0x100000, URZ ;  /* 0x00100000060c7890 */ /* 0x000fc8000fffe1ff */
[----:B------:R-:W-:Y:S02]  /*05e0*/  USHF.L.U32 UR13, UR12, 0xb, URZ ;  /* 0x0000000b0c0d7899 */ /* 0x000fe400080006ff */
[----:B------:R-:W-:Y:S01]  /*05f0*/  USHF.L.U32 UR12, UR12, 0x1, URZ ;  /* 0x000000010c0c7899 */ /* 0x000fe200080006ff */
[----:B------:R-:W3:Y:S11]  /*0600*/  FENCE.VIEW.ASYNC.S ;  /* 0x00000000000073c6 */ /* 0x000ef60000000000 */
[----:B---3--:R3:W4:Y:S01]  /*0610*/  SYNCS.EXCH.64 URZ, [UR8], UR12 ;  /* 0x0000000c08ff75b2 */ /* 0x0087220008000100 */
[----:B------:R3:W1:Y:S01]  /*0620*/  SYNCS.EXCH.64 URZ, [UR8+0xa0], UR12 ;  /* 0x0000a00c08ff75b2 */ /* 0x0006620008000100 */
        /* <DEDUP_REMOVED lines=37> */
[----:B------:R3:W1:Y:S02]  /*0880*/  SYNCS.EXCH.64 URZ, [UR8+0x138], UR12 ;  /* 0x0001380c08ff75b2 */ /* 0x0006640008000100 */
[----:B---34-:R-:W-:Y:S01]  /*0890*/  NOP ;  /* 0x0000000000007918 */ /* 0x018fe20000000000 */
.L_x_10:
[----:B------:R-:W-:Y:S05]  /*08a0*/  BSYNC.RECONVERGENT B0 ;  /* 0x0000000000007941 */ /* 0x000fea0003800200 */
.L_x_9:
[----:B------:R-:W3:Y:S01]  /*08b0*/  SHFL.IDX PT, R0, R96, RZ, 0x1f ;  /* 0x00001fff60007589 */ /* 0x000ee200000e0000 */
[----:B------:R-:W-:Y:S01]  /*08c0*/  NOP ;  /* 0x0000000000007918 */ /* 0x000fe20000000000 */
[----:B---3--:R-:W-:-:S13]  /*08d0*/  ISETP.NE.AND P0, PT, R0, 0x1, PT ;  /* 0x000000010000780c */ /* 0x008fda0003f05270 */
[----:B------:R-:W-:Y:S05]  /*08e0*/  @P0 BRA `(.L_x_11) ;  /* 0x00000000004c0947 */ /* 0x000fea0003800000 */
[----:B------:R-:W-:Y:S01]  /*08f0*/  UMOV UR9, 0x400 ;  /* 0x0000040000097882 */ /* 0x000fe20000000000 */
[----:B------:R-:W-:Y:S01]  /*0900*/  UMOV UR8, 0x20 ;  /* 0x0000002000087882 */ /* 0x000fe20000000000 */
[----:B------:R-:W-:Y:S01]  /*0910*/  UMOV UR6, 0x80 ;  /* 0x0000008000067882 */ /* 0x000fe20000000000 */
[----:B------:R-:W-:Y:S02]  /*0920*/  ULEA UR9, UR37, UR9, 0x18 ;  /* 0x0000000925097291 */ /* 0x000fe4000f8ec0ff */
[----:B------:R-:W-:-:S04]  /*0930*/  UIADD3 UR12, UPT, UPT, -UR8, 0x100000, URZ ;  /* 0x00100000080c7890 */ /* 0x000fc8000fffe1ff */
[----:B------:R-:W-:Y:S02]  /*0940*/  USHF.L.U32 UR13, UR12, 0xb, URZ ;  /* 0x0000000b0c0d7899 */ /* 0x000fe400080006ff */
[----:B------:R-:W-:Y:S02]  /*0950*/  USHF.L.U32 UR12, UR12, 0x1, URZ ;  /* 0x000000010c0c7899 */ /* 0x000fe400080006ff */
[----:B------:R-:W-:-:S04]  /*0960*/  UIADD3 UR14, UPT, UPT, -UR6, 0x100000, URZ ;  /* 0x00100000060e7890 */ /* 0x000fc8000fffe1ff */
[----:B------:R-:W-:Y:S02]  /*0970*/  USHF.L.U32 UR15, UR14, 0xb, URZ ;  /* 0x0000000b0e0f7899 */ /* 0x000fe400080006ff */
[----:B------:R-:W-:Y:S01]  /*0980*/  USHF.L.U32 UR14, UR14, 0x1, URZ ;  /* 0x000000010e0e7899 */ /* 0x000fe200080006ff */
[----:B------:R-:W-:Y:S01]  /*0990*/  ELECT P0, URZ, PT ;  /* 0x0000000000ff782f */ /* 0x000fe20003800000 */
[----:B------:R-:W3:Y:S02]  /*09a0*/  FENCE.VIEW.ASYNC.S ;  /* 0x00000000000073c6 */ /* 0x000ee40000000000 */
[----:B---3--:R3:W4:Y:S08]  /*09b0*/  SYNCS.EXCH.64 URZ, [UR9+0x140], UR12 ;  /* 0x0001400c09ff75b2 */ /* 0x0087300008000100 */
[----:B------:R3:W1:Y:S01]  /*09c0*/  SYNCS.EXCH.64 URZ, [UR9+0x158], UR14 ;  /* 0x0001580e09ff75b2 */ /* 0x0006620008000100 */
[----:B------:R3:W1:Y:S01]  /*09d0*/  SYNCS.EXCH.64 URZ, [UR9+0x148], UR12 ;  /* 0x0001480c09ff75b2 */ /* 0x0006620008000100 */
[----:B------:R3:W1:Y:S01]  /*09e0*/  SYNCS.EXCH.64 URZ, [UR9+0x160], UR14 ;  /* 0x0001600e09ff75b2 */ /* 0x0006620008000100 */
[----:B------:R3:W1:Y:S01]  /*09f0*/  SYNCS.EXCH.64 URZ, [UR9+0x150], UR12 ;  /* 0x0001500c09ff75b2 */ /* 0x0006620008000100 */
[----:B------:R3:W1:Y:S01]  /*0a00*/  SYNCS.EXCH.64 URZ, [UR9+0x168], UR14 ;  /* 0x0001680e09ff75b2 */ /* 0x0006620008000100 */
[----:B------:R-:W-:Y:S01]  /*0a10*/  NOP ;  /* 0x0000000000007918 */ /* 0x000fe20000000000 */
.L_x_11:
[----:B------:R-:W2:Y:S01]  /*0a20*/  SHFL.IDX PT, R0, R96, RZ, 0x1f ;  /* 0x00001fff60007589 */ /* 0x000ea200000e0000 */
[----:B------:R-:W-:Y:S01]  /*0a30*/  NOP ;  /* 0x0000000000007918 */ /* 0x000fe20000000000 */
[----:B--2---:R-:W-:-:S13]  /*0a40*/  ISETP.NE.AND P0, PT, R0, 0x3, PT ;  /* 0x000000030000780c */ /* 0x004fda0003f05270 */
[----:B------:R-:W-:Y:S05]  /*0a50*/  @P0 BRA `(.L_x_12) ;  /* 0x00000000002c0947 */ /* 0x000fea0003800000 */
[----:B------:R-:W-:Y:S01]  /*0a60*/  UMOV UR8, 0x400 ;  /* 0x0000040000087882 */ /* 0x000fe20000000000 */
[----:B------:R-:W-:Y:S01]  /*0a70*/  UMOV UR6, 0x20 ;  /* 0x0000002000067882 */ /* 0x000fe20000000000 */
[----:B------:R-:W-:Y:S02]  /*0a80*/  ULEA UR8, UR37, UR8, 0x18 ;  /* 0x0000000825087291 */ /* 0x000fe4000f8ec0ff */
[----:B---3--:R-:W-:-:S04]  /*0a90*/  UIADD3 UR12, UPT, UPT, -UR6, 0x100000, URZ ;  /* 0x00100000060c7890 */ /* 0x008fc8000fffe1ff */
[----:B------:R-:W-:Y:S02]  /*0aa0*/  USHF.L.U32 UR13, UR12, 0xb, URZ ;  /* 0x0000000b0c0d7899 */ /* 0x000fe400080006ff */
[----:B------:R-:W-:Y:S01]  /*0ab0*/  USHF.L.U32 UR12, UR12, 0x1, URZ ;  /* 0x000000010c0c7899 */ /* 0x000fe200080006ff */
[----:B------:R-:W-:Y:S01]  /*0ac0*/  ELECT P0, URZ, PT ;  /* 0x0000000000ff782f */ /* 0x000fe20003800000 */
[----:B------:R-:W2:Y:S10]  /*0ad0*/  FENCE.VIEW.ASYNC.S ;  /* 0x00000000000073c6 */ /* 0x000eb40000000000 */
[----:B--2---:R2:W3:Y:S01]  /*0ae0*/  SYNCS.EXCH.64 URZ, [UR8+0x170], UR12 ;  /* 0x0001700c08ff75b2 */ /* 0x0044e20008000100 */
[----:B------:R2:W1:Y:S01]  /*0af0*/  SYNCS.EXCH.64 URZ, [UR8+0x178], UR12 ;  /* 0x0001780c08ff75b2 */ /* 0x0004620008000100 */
[----:B------:R-:W-:Y:S01]  /*0b00*/  NOP ;  /* 0x0000000000007918 */ /* 0x000fe20000000000 */
.L_x_12:
[----:B------:R-:W4:Y:S01]  /*0b10*/  SHFL.IDX PT, R0, R96, RZ, 0x1f ;  /* 0x00001fff60007589 */ /* 0x000f2200000e0000 */
[----:B------:R-:W-:Y:S01]  /*0b20*/  NOP ;  /* 0x0000000000007918 */ /* 0x000fe20000000000 */
[----:B----4-:R-:W-:-:S13]  /*0b30*/  ISETP.NE.AND P0, PT, R0, 0x4, PT ;  /* 0x000000040000780c */ /* 0x010fda0003f05270 */
[----:B------:R-:W-:Y:S05]  /*0b40*/  @P0 BRA `(.L_x_13) ;  /* 0x0000000000480947 */ /* 0x000fea0003800000 */
[----:B---3--:R-:W-:Y:S01]  /*0b50*/  UMOV UR9, 0x1e0 ;  /* 0x000001e000097882 */ /* 0x008fe20000000000 */
[----:B--2---:R-:W-:Y:S01]  /*0b60*/  UMOV UR8, 0x400 ;  /* 0x0000040000087882 */ /* 0x004fe20000000000 */
[----:B------:R-:W-:Y:S01]  /*0b70*/  USEL UR9, UR9, 0x1a0, UP5 ;  /* 0x000001a009097887 */ /* 0x000fe2000a800000 */
        /* <DEDUP_REMOVED lines=9> */
[----:B------:R-:W2:Y:S02]  /*0c10*/  FENCE.VIEW.ASYNC.S ;  /* 0x00000000000073c6 */ /* 0x000ea40000000000 */
[----:B--2---:R4:W2:Y:S08]  /*0c20*/  SYNCS.EXCH.64 URZ, [UR8+0x180], UR12 ;  /* 0x0001800c08ff75b2 */ /* 0x0048b00008000100 */
[----:B------:R4:W3:Y:S01]  /*0c30*/  SYNCS.EXCH.64 URZ, [UR8+0x190], UR14 ;  /* 0x0001900e08ff75b2 */ /* 0x0008e20008000100 */
[----:B------:R4:W1:Y:S01]  /*0c40*/  SYNCS.EXCH.64 URZ, [UR8+0x188], UR12 ;  /* 0x0001880c08ff75b2 */ /* 0x0008620008000100 */
[----:B------:R4:W1:Y:S02]  /*0c50*/  SYNCS.EXCH.64 URZ, [UR8+0x198], UR14 ;  /* 0x0001980e08ff75b2 */ /* 0x0008640008000100 */
[----:B----4-:R-:W-:Y:S01]  /*0c60*/  NOP ;  /* 0x0000000000007918 */ /* 0x010fe20000000000 */
.L_x_13:
[----:B------:R-:W4:Y:S01]  /*0c70*/  SHFL.IDX PT, R0, R96, RZ, 0x1f ;  /* 0x00001fff60007589 */ /* 0x000f2200000e0000 */
[----:B------:R-:W-:Y:S01]  /*0c80*/  NOP ;  /* 0x0000000000007918 */ /* 0x000fe20000000000 */
[----:B----4-:R-:W-:-:S13]  /*0c90*/  ISETP.NE.AND P0, PT, R0, 0x5, PT ;  /* 0x000000050000780c */ /* 0x010fda0003f05270 */
[----:B------:R-:W-:Y:S05]  /*0ca0*/  @P0 BRA `(.L_x_14) ;  /* 0x0000000000540947 */ /* 0x000fea0003800000 */
[----:B---3--:R-:W-:Y:S01]  /*0cb0*/  UMOV UR9, 0x400 ;  /* 0x0000040000097882 */ /* 0x008fe20000000000 */
[----:B--2---:R-:W-:Y:S01]  /*0cc0*/  UMOV UR8, 0x1 ;  /* 0x0000000100087882 */ /* 0x004fe20000000000 */
        /* <DEDUP_REMOVED lines=13> */
[----:B------:R4:W1:Y:S01]  /*0da0*/  SYNCS.EXCH.64 URZ, [UR9+0x1c8], UR14 ;  /* 0x0001c80e09ff75b2 */ /* 0x0008620008000100 */
[----:B------:R4:W1:Y:S01]  /*0db0*/  SYNCS.EXCH.64 URZ, [UR9+0x1b0], UR12 ;  /* 0x0001b00c09ff75b2 */ /* 0x0008620008000100 */
[----:B------:R4:W1:Y:S01]  /*0dc0*/  SYNCS.EXCH.64 URZ, [UR9+0x1d0], UR14 ;  /* 0x0001d00e09ff75b2 */ /* 0x0008620008000100 */
[----:B------:R4:W1:Y:S01]  /*0dd0*/  SYNCS.EXCH.64 URZ, [UR9+0x1b8], UR12 ;  /* 0x0001b80c09ff75b2 */ /* 0x0008620008000100 */
[----:B------:R4:W1:Y:S02]  /*0de0*/  SYNCS.EXCH.64 URZ, [UR9+0x1d8], UR14 ;  /* 0x0001d80e09ff75b2 */ /* 0x0008640008000100 */
[----:B----4-:R-:W-:Y:S01]  /*0df0*/  NOP ;  /* 0x0000000000007918 */ /* 0x010fe20000000000 */
.L_x_14:
[----:B------:R-:W4:Y:S01]  /*0e00*/  SHFL.IDX PT, R0, R96, RZ, 0x1f ;  /* 0x00001fff60007589 */ /* 0x000f2200000e0000 */
[----:B------:R-:W-:Y:S01]  /*0e10*/  ISETP.NE.OR P1, PT, RZ, UR10, !P1 ;  /* 0x0000000aff007c0c */ /* 0x000fe2000cf25670 */
[----:B------:R-:W-:Y:S01]  /*0e20*/  NOP ;  /* 0x0000000000007918 */ /* 0x000fe20000000000 */
[----:B----4-:R-:W-:-:S13]  /*0e30*/  ISETP.NE.AND P0, PT, R0, 0x3, PT ;  /* 0x000000030000780c */ /* 0x010fda0003f05270 */
[----:B------:R-:W-:Y:S05]  /*0e40*/  @P0 BRA `(.L_x_15) ;  /* 0x0000000000340947 */ /* 0x000fea0003800000 */
[----:B--2---:R-:W-:Y:S01]  /*0e50*/  UMOV UR8, 0x400 ;  /* 0x0000040000087882 */ /* 0x004fe20000000000 */
[----:B------:R-:W-:Y:S01]  /*0e60*/  UMOV UR6, 0x20 ;  /* 0x0000002000067882 */ /* 0x000fe20000000000 */
[----:B------:R-:W-:Y:S02]  /*0e70*/  ULEA UR8, UR37, UR8, 0x18 ;  /* 0x0000000825087291 */ /* 0x000fe4000f8ec0ff */
[----:B---3--:R-:W-:-:S04]  /*0e80*/  UIADD3 UR12, UPT, UPT, -UR6, 0x100000, URZ ;  /* 0x00100000060c7890 */ /* 0x008fc8000fffe1ff */
[----:B------:R-:W-:Y:S02]  /*0e90*/  USHF.L.U32 UR13, UR12, 0xb, URZ ;  /* 0x0000000b0c0d7899 */ /* 0x000fe400080006ff */
[----:B------:R-:W-:Y:S01]  /*0ea0*/  USHF.L.U32 UR12, UR12, 0x1, URZ ;  /* 0x000000010c0c7899 */ /* 0x000fe200080006ff */
[----:B------:R-:W-:Y:S01]  /*0eb0*/  ELECT P0, URZ, PT ;  /* 0x0000000000ff782f */ /* 0x000fe20003800000 */
[----:B------:R-:W2:Y:S10]  /*0ec0*/  FENCE.VIEW.ASYNC.S ;  /* 0x00000000000073c6 */ /* 0x000eb40000000000 */
[----:B--2---:R4:W2:Y:S01]  /*0ed0*/  SYNCS.EXCH.64 URZ, [UR8+0x1e0], UR12 ;  /* 0x0001e00c08ff75b2 */ /* 0x0048a20008000100 */
[----:B------:R4:W3:Y:S01]  /*0ee0*/  SYNCS.EXCH.64 URZ, [UR8+0x1f0], UR12 ;  /* 0x0001f00c08ff75b2 */ /* 0x0008e20008000100 */
[----:B------:R4:W1:Y:S01]  /*0ef0*/  SYNCS.EXCH.64 URZ, [UR8+0x1e8], UR12 ;  /* 0x0001e80c08ff75b2 */ /* 0x0008620008000100 */
[----:B------:R4:W1:Y:S02]  /*0f00*/  SYNCS.EXCH.64 URZ, [UR8+0x1f8], UR12 ;  /* 0x0001f80c08ff75b2 */ /* 0x0008640008000100 */
[----:B----4-:R-:W-:Y:S01]  /*0f10*/  NOP ;  /* 0x0000000000007918 */ /* 0x010fe20000000000 */
.L_x_15:
[----:B------:R-:W-:Y:S01]  /*0f20*/  VOTEU.ALL UP1, P1 ;  /* 0x0000000000ff7886 */ /* 0x000fe20000820000 */
[----:B--2---:R-:W2:Y:S01]  /*0f30*/  LDCU UR8, c[0x0][0x36c] ;  /* 0x00006d80ff0877ac */ /* 0x004ea20008000800 */
[----:B------:R-:W-:Y:S01]  /*0f40*/  NOP ;  /* 0x0000000000007918 */ /* 0x000fe20000000000 */
[----:B------:R-:W-:Y:S01]  /*0f50*/  LOP3.LUT R10, R97, 0x1f, RZ, 0xc0, !PT ;  /* 0x0000001f610a7812 */ /* 0x000fe200078ec0ff */
[----:B---3--:R-:W-:Y:S01]  /*0f60*/  UMOV UR12, 0x20 ;  /* 0x00000020000c7882 */ /* 0x008fe20000000000 */
[----:B------:R-:W-:Y:S01]  /*0f70*/  @!UP1 UMOV UR6, 0x400 ;  /* 0x0000040000069882 */ /* 0x000fe20000000000 */
[----:B------:R-:W-:-:S04]  /*0f80*/  @!UP1 UIADD3 UR12, UPT, UPT, -UR12, 0x100000, URZ ;  /* 0x001000000c0c9890 */ /* 0x000fc8000fffe1ff */
[----:B------:R-:W-:Y:S02]  /*0f90*/  @!UP1 USHF.L.U32 UR13, UR12, 0xb, URZ ;  /* 0x0000000b0c0d9899 */ /* 0x000fe400080006ff */
[----:B------:R-:W-:Y:S02]  /*0fa0*/  @!UP1 USHF.L.U32 UR12, UR12, 0x1, URZ ;  /* 0x000000010c0c9899 */ /* 0x000fe400080006ff */
[----:B------:R-:W-:Y:S01]  /*0fb0*/  @!UP1 ULEA UR6, UR37, UR6, 0x18 ;  /* 0x0000000625069291 */ /* 0x000fe2000f8ec0ff */
[----:B------:R-:W-:Y:S01]  /*0fc0*/  VOTEU.ALL UP1, P1 ;  /* 0x0000000000ff7886 */ /* 0x000fe20000820000 */
[----:B------:R-:W-:Y:S01]  /*0fd0*/  UISETP.NE.AND UP4, UPT, UR10, URZ, UPT ;  /* 0x000000ff0a00728c */ /* 0x000fe2000bf85270 */
[----:B------:R-:W3:Y:S09]  /*0fe0*/  FENCE.VIEW.ASYNC.S ;  /* 0x00000000000073c6 */ /* 0x000ef20000000000 */
[----:B---3--:R3:W4:Y:S01]  /*0ff0*/  @!UP1 SYNCS.EXCH.64 URZ, [UR6+0x200], UR12 ;  /* 0x0002000c06ff95b2 */ /* 0x0087220008000100 */
[----:B--2---:R-:W-:-:S09]  /*1000*/  UISETP.EQ.U32.AND UP1, UPT, UR8, 0x1, UPT ;  /* 0x000000010800788c */ /* 0x004fd2000bf22070 */
[----:B------:R-:W-:Y:S05]  /*1010*/  BRA.U !UP1, `(.L_x_16) ;  /* 0x0000000109087547 */ /* 0x000fea000b800000 */
[----:B-1--4-:R-:W-:Y:S01]  /*1020*/  UCGABAR_ARV ;  /* 0x00000000000079c7 */ /* 0x012fe20008000000 */
[----:B------:R-:W-:Y:S05]  /*1030*/  BRA `(.L_x_17) ;  /* 0x0000000000047947 */ /* 0x000fea0003800000 */
.L_x_16:
[----:B-1--4-:R-:W-:Y:S01]  /*1040*/  NOP ;  /* 0x0000000000007918 */ /* 0x012fe20000000000 */
.L_x_17:
[----:B------:R-:W1:Y:S01]  /*1050*/  S2R R15, SR_CTAID.Y ;  /* 0x00000000000f7919 */ /* 0x000e620000002600 */
[----:B------:R-:W-:-:S05]  /*1060*/  CS2R.32 R91, SR_CgaSize ;  /* 0x00000000005b7805 */ /* 0x000fca0000008a00 */
[----:B------:R-:W-:-:S05]  /*1070*/  IMAD R91, R91, -0xa0, RZ ;  /* 0xffffff605b5b7824 */ /* 0x000fca00078e02ff */
[----:B---3--:R-:W-:-:S14]  /*1080*/  R2UR UR6, R91 ;  /* 0x000000005b0672ca */ /* 0x008fdc00000e0000 */
[----:B------:R-:W2:Y:S01]  /*1090*/  LDCU UR6, c[0x0][UR6+0x2b4] ;  /* 0x00005680060677ac */ /* 0x000ea20008000800 */
[----:B------:R-:W-:-:S05]  /*10a0*/  CS2R.32 R0, SR_CgaSize ;  /* 0x0000000000007805 */ /* 0x000fca0000008a00 */
[----:B------:R-:W-:-:S06]  /*10b0*/  IMAD R0, R0, -0xa0, RZ ;  /* 0xffffff6000007824 */ /* 0x000fcc00078e02ff */
[----:B------:R-:W3:Y:S01]  /*10c0*/  LDC R0, c[0x0][R0+0x2a4] ;  /* 0x0000a90000007b82 */ /* 0x000ee20000000800 */
[----:B------:R-:W-:Y:S01]  /*10d0*/  PRMT R8, RZ, 0x7610, R8 ;  /* 0x00007610ff087816 */ /* 0x000fe20000000008 */
[----:B------:R-:W4:Y:S01]  /*10e0*/  S2R R9, SR_CTAID.X ;  /* 0x0000000000097919 */ /* 0x000f220000002500 */
[----:B------:R-:W-:-:S05]  /*10f0*/  CS2R.32 R91, SR_CgaSize ;  /* 0x00000000005b7805 */ /* 0x000fca0000008a00 */
[----:B------:R-:W-:-:S05]  /*1100*/  IMAD R91, R91, -0xa0, RZ ;  /* 0xffffff605b5b7824 */ /* 0x000fca00078e02ff */
[----:B------:R-:W-:-:S14]  /*1110*/  R2UR UR8, R91 ;  /* 0x000000005b0872ca */ /* 0x000fdc00000e0000 */
[----:B------:R-:W3:Y:S01]  /*1120*/  LDCU UR8, c[0x0][UR8+0x2b0] ;  /* 0x00005600080877ac */ /* 0x000ee20008000800 */
[----:B------:R-:W-:Y:S01]  /*1130*/  UISETP.NE.AND UP2, UPT, UR10, 0x2, UPT ;  /* 0x000000020a00788c */ /* 0x000fe2000bf45270 */
[----:B------:R-:W2:Y:S01]  /*1140*/  LDC R11, c[0x0][0xb24] ;  /* 0x0002c900ff0b7b82 */ /* 0x000ea20000000800 */
[----:B------:R-:W-:-:S05]  /*1150*/  CS2R.32 R2, SR_CgaSize ;  /* 0x0000000000027805 */ /* 0x000fca0000008a00 */
[----:B------:R-:W-:-:S06]  /*1160*/  IMAD R2, R2, -0xa0, RZ ;  /* 0xffffff6002027824 */ /* 0x000fcc00078e02ff */
[----:B------:R-:W3:Y:S08]  /*1170*/  LDC R2, c[0x0][R2+0x2a0] ;  /* 0x0000a80002027b82 */ /* 0x000ef00000000800 */
[----:B------:R-:W3:Y:S01]  /*1180*/  LDC R40, c[0x0][0xb24] ;  /* 0x0002c900ff287b82 */ /* 0x000ee20000000800 */
[----:B-1----:R-:W-:-:S07]  /*1190*/  I2FP.F32.U32 R90, R15 ;  /* 0x0000000f005a7245 */ /* 0x002fce0000201000 */
[----:B------:R-:W1:Y:S01]  /*11a0*/  S2UR UR36, SR_CTAID.Z ;  /* 0x00000000002479c3 */ /* 0x000e620000002700 */
[----:B--2---:R-:W-:Y:S01]  /*11b0*/  ISETP.GE.AND P0, PT, R11, 0x1, PT ;  /* 0x000000010b00780c */ /* 0x004fe20003f06270 */
[----:B----4-:R-:W-:Y:S01]  /*11c0*/  IMAD.MOV.U32 R14, RZ, RZ, R9 ;  /* 0x000000ffff0e7224 */ /* 0x010fe200078e0009 */
[----:B------:R-:W-:Y:S01]  /*11d0*/  I2FP.F32.U32 R91, R9 ;  /* 0x00000009005b7245 */ /* 0x000fe20000201000 */
[----:B------:R-:W-:Y:S01]  /*11e0*/  FMUL R90, R90, UR6 ;  /* 0x000000065a5a7c20 */ /* 0x000fe20008400000 */
[----:B------:R-:W2:Y:S03]  /*11f0*/  LDCU UR6, c[0x0][0xb30] ;  /* 0x00016600ff0677ac */ /* 0x000ea60008000800 */
[----:B---3--:R-:W-:Y:S02]  /*1200*/  FMUL R91, R91, UR8 ;  /* 0x000000085b5b7c20 */ /* 0x008fe40008400000 */
[----:B------:R-:W3:Y:S08]  /*1210*/  F2I.U32.TRUNC.NTZ R90, R90 ;  /* 0x0000005a005a7305 */ /* 0x000ef0000020f000 */
[----:B------:R-:W4:Y:S01]  /*1220*/  F2I.U32.TRUNC.NTZ R91, R91 ;  /* 0x0000005b005b7305 */ /* 0x000f22000020f000 */
[----:B--2---:R-:W-:Y:S01]  /*1230*/  UISETP.NE.AND UP3, UPT, UR6, 0x1, UPT ;  /* 0x000000010600788c */ /* 0x004fe2000bf65270 */
[----:B---3--:R-:W-:-:S05]  /*1240*/  IADD3 R90, PT, PT, -R90, RZ, RZ ;  /* 0x000000ff5a5a7210 */ /* 0x008fca0007ffe1ff */
[----:B------:R-:W-:Y:S01]  /*1250*/  IMAD R90, R0, R90, R15 ;  /* 0x0000005a005a7224 */ /* 0x000fe200078e020f */
[----:B------:R-:W-:Y:S01]  /*1260*/  PRMT R0, RZ, 0x7610, R0 ;  /* 0x00007610ff007816 */ /* 0x000fe20000000000 */
[----:B----4-:R-:W-:-:S04]  /*1270*/  IMAD.MOV R91, RZ, RZ, -R91 ;  /* 0x000000ffff5b7224 */ /* 0x010fc800078e0a5b */
[----:B------:R-:W-:Y:S01]  /*1280*/  IMAD R91, R2, R91, R9 ;  /* 0x0000005b025b7224 */ /* 0x000fe200078e0209 */
[----:B-1----:R-:W-:Y:S06]  /*1290*/  BRA.U UP4, `(.L_x_18) ;  /* 0x0000000104247547 */ /* 0x002fec000b800000 */
[----:B------:R-:W-:Y:S01]  /*12a0*/  ISETP.NE.AND P1, PT, R90, RZ, PT ;  /* 0x000000ff5a00720c */ /* 0x000fe20003f25270 */
[----:B------:R-:W-:Y:S01]  /*12b0*/  IMAD.MOV.U32 R0, RZ, RZ, 0x3 ;  /* 0x00000003ff007424 */ /* 0x000fe200078e00ff */
[C---:B------:R-:W-:Y:S02]  /*12c0*/  LOP3.LUT R2, R91.reuse, 0xfffffffe, RZ, 0xc0, !PT ;  /* 0xfffffffe5b027812 */ /* 0x040fe400078ec0ff */
[----:B------:R-:W-:Y:S02]  /*12d0*/  ISETP.LT.U32.OR P1, PT, R91, 0x2, !P1 ;  /* 0x000000025b00780c */ /* 0x000fe40004f21470 */
[----:B------:R-:W-:Y:S02]  /*12e0*/  SHF.L.U32 R0, R0, R2, RZ ;  /* 0x0000000200007219 */ /* 0x000fe400000006ff */
[----:B------:R-:W-:Y:S02]  /*12f0*/  SEL R4, RZ, 0x1, !P1 ;  /* 0x00000001ff047807 */ /* 0x000fe40004800000 */
[----:B------:R-:W-:-:S05]  /*1300*/  SEL R3, RZ, 0x2, !P1 ;  /* 0x00000002ff037807 */ /* 0x000fca0004800000 */
[----:B------:R-:W-:-:S05]  /*1310*/  IMAD.IADD R3, R4, 0x1, R3 ;  /* 0x0000000104037824 */ /* 0x000fca00078e0203 */
[----:B------:R-:W-:Y:S02]  /*1320*/  PRMT R8, R3, 0x7610, R8 ;  /* 0x0000761003087816 */ /* 0x000fe40000000008 */
.L_x_18:
[----:B------:R-:W-:Y:S05]  /*1330*/  @!P0 BRA `(.L_x_19) ;  /* 0x0000000000b88947 */ /* 0x000fea0003800000 */
[----:B------:R-:W1:Y:S01]  /*1340*/  LDC.64 R4, c[0x0][0xb18] ;  /* 0x0002c600ff047b82 */ /* 0x000e620000000a00 */
[----:B------:R-:W-:-:S07]  /*1350*/  ISETP.NE.AND P0, PT, R11, 0x1, PT ;  /* 0x000000010b00780c */ /* 0x000fce0003f05270 */
[----:B------:R-:W2:Y:S08]  /*1360*/  LDC R14, c[0x0][0xb0c] ;  /* 0x0002c300ff0e7b82 */ /* 0x000eb00000000800 */
[----:B------:R-:W3:Y:S08]  /*1370*/  LDC R16, c[0x0][0x370] ;  /* 0x0000dc00ff107b82 */ /* 0x000ef00000000800 */
[----:B------:R-:W4:Y:S01]  /*1380*/  LDC R13, c[0x0][0x374] ;  /* 0x0000dd00ff0d7b82 */ /* 0x000f220000000800 */
[----:B-1----:R-:W-:-:S07]  /*1390*/  ISETP.NE.AND P1, PT, R4, 0x1, PT ;  /* 0x000000010400780c */ /* 0x002fce0003f25270 */
[----:B------:R-:W3:Y:S01]  /*13a0*/  LDC.64 R6, c[0x0][0xb10] ;  /* 0x0002c400ff067b82 */ /* 0x000ee20000000a00 */
[----:B--2---:R-:W-:-:S07]  /*13b0*/  ISETP.NE.AND P2, PT, R14, 0x1, PT ;  /* 0x000000010e00780c */ /* 0x004fce0003f45270 */
[----:B------:R-:W1:Y:S08]  /*13c0*/  LDC R12, c[0x0][0xb20] ;  /* 0x0002c800ff0c7b82 */ /* 0x000e700000000800 */
[----:B------:R-:W2:Y:S01]  /*13d0*/  LDC.64 R2, c[0x0][0xb28] ;  /* 0x0002ca00ff027b82 */ /* 0x000ea20000000a00 */
[----:B----4-:R-:W-:-:S04]  /*13e0*/  IMAD.HI.U32 R17, R13, R5, RZ ;  /* 0x000000050d117227 */ /* 0x010fc800078e00ff */
[----:B------:R-:W-:-:S04]  /*13f0*/  IMAD.HI.U32 R5, R15, R5, RZ ;  /* 0x000000050f057227 */ /* 0x000fc800078e00ff */
[----:B---3--:R-:W-:-:S05]  /*1400*/  IMAD.HI.U32 R18, R16, R6, RZ ;  /* 0x0000000610127227 */ /* 0x008fca00078e00ff */
[-C--:B------:R-:W-:Y:S01]  /*1410*/  @P2 SHF.R.U32.HI R16, RZ, R7.reuse, R18 ;  /* 0x00000007ff102219 */ /* 0x080fe20000011612 */
[----:B------:R-:W-:Y:S01]  /*1420*/  IMAD.HI.U32 R18, R9, R6, RZ ;  /* 0x0000000609127227 */ /* 0x000fe200078e00ff */
[-C--:B-1----:R-:W-:Y:S02]  /*1430*/  @P1 SHF.R.U32.HI R13, RZ, R12.reuse, R17 ;  /* 0x0000000cff0d1219 */ /* 0x082fe40000011611 */
[----:B------:R-:W-:Y:S02]  /*1440*/  SHF.R.U32.HI R5, RZ, R12, R5 ;  /* 0x0000000cff057219 */ /* 0x000fe40000011605 */
[----:B------:R-:W-:Y:S02]  /*1450*/  SHF.R.U32.HI R18, RZ, R7, R18 ;  /* 0x00000007ff127219 */ /* 0x000fe40000011612 */
[----:B------:R-:W-:Y:S01]  /*1460*/  SEL R5, R15, R5, !P1 ;  /* 0x000000050f057207 */ /* 0x000fe20004800000 */
[----:B--2---:R-:W-:Y:S01]  /*1470*/  IMAD.HI.U32 R17, R13, R2, RZ ;  /* 0x000000020d117227 */ /* 0x004fe200078e00ff */
[----:B------:R-:W-:-:S03]  /*1480*/  SEL R18, R9, R18, !P2 ;  /* 0x0000001209127207 */ /* 0x000fc60005000000 */
[----:B------:R-:W-:Y:S01]  /*1490*/  IMAD.HI.U32 R6, R16, R2, RZ ;  /* 0x0000000210067227 */ /* 0x000fe200078e00ff */
[----:B------:R-:W-:-:S04]  /*14a0*/  @P0 SHF.R.U32.HI R13, RZ, R3, R17 ;  /* 0x00000003ff0d0219 */ /* 0x000fc80000011611 */
[----:B------:R-:W-:Y:S01]  /*14b0*/  @P0 SHF.R.U32.HI R16, RZ, R3, R6 ;  /* 0x00000003ff100219 */ /* 0x000fe20000011606 */
[----:B------:R-:W-:-:S04]  /*14c0*/  IMAD R13, R13, R11, RZ ;  /* 0x0000000b0d0d7224 */ /* 0x000fc800078e02ff */
[----:B------:R-:W-:Y:S01]  /*14d0*/  IMAD R6, R16, R11, RZ ;  /* 0x0000000b10067224 */ /* 0x000fe200078e02ff */
[----:B------:R-:W-:-:S04]  /*14e0*/  ISETP.GE.AND P1, PT, R5, R13, PT ;  /* 0x0000000d0500720c */ /* 0x000fc80003f26270 */
[----:B------:R-:W-:Y:S01]  /*14f0*/  ISETP.GE.OR P1, PT, R18, R6, P1 ;  /* 0x000000061200720c */ /* 0x000fe20000f26670 */
[----:B------:R-:W-:-:S05]  /*1500*/  IMAD.HI.U32 R6, R5, R2, RZ ;  /* 0x0000000205067227 */ /* 0x000fca00078e00ff */
[----:B------:R-:W-:-:S04]  /*1510*/  SHF.R.U32.HI R6, RZ, R3, R6 ;  /* 0x00000003ff067219 */ /* 0x000fc80000011606 */
[----:B------:R-:W-:-:S03]  /*1520*/  SEL R6, R5, R6, !P0 ;  /* 0x0000000605067207 */ /* 0x000fc60004000000 */
[----:B------:R-:W-:Y:S01]  /*1530*/  @!P1 IMAD.HI.U32 R7, R18, R2, RZ ;  /* 0x0000000212079227 */ /* 0x000fe200078e00ff */
[----:B------:R-:W-:-:S04]  /*1540*/  IADD3 R2, PT, PT, -R6, RZ, RZ ;  /* 0x000000ff06027210 */ /* 0x000fc80007ffe1ff */
[----:B------:R-:W-:Y:S01]  /*1550*/  @!P1 SHF.R.U32.HI R3, RZ, R3, R7 ;  /* 0x00000003ff039219 */ /* 0x000fe20000011607 */
[----:B------:R-:W-:Y:S01]  /*1560*/  IMAD R2, R11, R2, R5 ;  /* 0x000000020b027224 */ /* 0x000fe200078e0205 */
[----:B------:R-:W-:Y:S02]  /*1570*/  IADD3 R7, PT, PT, -R5, RZ, RZ ;  /* 0x000000ff05077210 */ /* 0x000fe40007ffe1ff */
[----:B------:R-:W-:-:S03]  /*1580*/  @!P1 SEL R3, R18, R3, !P0 ;  /* 0x0000000312039207 */ /* 0x000fc60004000000 */
[----:B------:R-:W-:Y:S02]  /*1590*/  IMAD R7, R4, R7, R15 ;  /* 0x0000000704077224 */ /* 0x000fe400078e020f */
[--C-:B------:R-:W-:Y:S02]  /*15a0*/  @!P1 IMAD.IADD R6, R6, 0x1, -R3.reuse ;  /* 0x0000000106069824 */ /* 0x100fe400078e0a03 */
[----:B------:R-:W-:Y:S01]  /*15b0*/  @!P1 IMAD R3, R2, R16, R3 ;  /* 0x0000001002039224 */ /* 0x000fe200078e0203 */
[----:B------:R-:W-:Y:S01]  /*15c0*/  IADD3 R2, PT, PT, -R18, RZ, RZ ;  /* 0x000000ff12027210 */ /* 0x000fe20007ffe1ff */
[----:B------:R-:W-:Y:S02]  /*15d0*/  @!P1 IMAD R5, R6, R11, R18 ;  /* 0x0000000b06059224 */ /* 0x000fe400078e0212 */
[----:B------:R-:W-:Y:S02]  /*15e0*/  @!P1 IMAD.MOV.U32 R18, RZ, RZ, R3 ;  /* 0x000000ffff129224 */ /* 0x000fe400078e0003 */
[----:B------:R-:W-:-:S02]  /*15f0*/  IMAD R2, R14, R2, R9 ;  /* 0x000000020e027224 */ /* 0x000fc400078e0209 */
[----:B------:R-:W-:Y:S02]  /*1600*/  IMAD R15, R5, R4, R7 ;  /* 0x00000004050f7224 */ /* 0x000fe400078e0207 */
[----:B------:R-:W-:Y:S02]  /*1610*/  IMAD R14, R18, R14, R2 ;  /* 0x0000000e120e7224 */ /* 0x000fe400078e0202 */
.L_x_19:
[----:B------:R-:W-:Y:S05]  /*1620*/  BRA.U UP3, `(.L_x_20) ;  /* 0x0000000103407547 */ /* 0x000fea000b800000 */
[----:B------:R-:W1:Y:S08]  /*1630*/  LDC.64 R4, c[0x0][0xb10] ;  /* 0x0002c400ff047b82 */ /* 0x000e700000000a00 */
[----:B------:R-:W2:Y:S08]  /*1640*/  LDC.64 R2, c[0x0][0xb18] ;  /* 0x0002c600ff027b82 */ /* 0x000eb00000000a00 */
[----:B------:R-:W3:Y:S08]  /*1650*/  LDC R6, c[0x0][0xb20] ;  /* 0x0002c800ff067b82 */ /* 0x000ef00000000800 */
[----:B------:R-:W4:Y:S01]  /*1660*/  LDC R7, c[0x0][0xb0c] ;  /* 0x0002c300ff077b82 */ /* 0x000f220000000800 */
[----:B-1----:R-:W-:-:S05]  /*1670*/  IMAD.HI.U32 R4, R14, R4, RZ ;  /* 0x000000040e047227 */ /* 0x002fca00078e00ff */
[----:B------:R-:W-:Y:S01]  /*1680*/  SHF.R.U32.HI R4, RZ, R5, R4 ;  /* 0x00000005ff047219 */ /* 0x000fe20000011604 */
[----:B--2---:R-:W-:Y:S01]  /*1690*/  IMAD.HI.U32 R3, R15, R3, RZ ;  /* 0x000000030f037227 */ /* 0x004fe200078e00ff */
[----:B------:R-:W-:-:S04]  /*16a0*/  ISETP.NE.AND P0, PT, R2, 0x1, PT ;  /* 0x000000010200780c */ /* 0x000fc80003f05270 */
[----:B---3--:R-:W-:-:S04]  /*16b0*/  SHF.R.U32.HI R3, RZ, R6, R3 ;  /* 0x00000006ff037219 */ /* 0x008fc80000011603 */
[----:B------:R-:W-:Y:S02]  /*16c0*/  SEL R3, R15, R3, !P0 ;  /* 0x000000030f037207 */ /* 0x000fe40004000000 */
[----:B----4-:R-:W-:-:S04]  /*16d0*/  ISETP.NE.AND P1, PT, R7, 0x1, PT ;  /* 0x000000010700780c */ /* 0x010fc80003f25270 */
[----:B------:R-:W-:-:S05]  /*16e0*/  SEL R5, R14, R4, !P1 ;  /* 0x000000040e057207 */ /* 0x000fca0004800000 */
[----:B------:R-:W-:Y:S02]  /*16f0*/  IMAD.IADD R4, R3, 0x1, -R5 ;  /* 0x0000000103047824 */ /* 0x000fe400078e0a05 */
[----:B------:R-:W-:Y:S02]  /*1700*/  IMAD.IADD R3, R5, 0x1, -R3 ;  /* 0x0000000105037824 */ /* 0x000fe400078e0a03 */
[----:B------:R-:W-:Y:S02]  /*1710*/  IMAD R14, R4, R7, R14 ;  /* 0x00000007040e7224 */ /* 0x000fe400078e020e */
[----:B------:R-:W-:Y:S02]  /*1720*/  IMAD R15, R3, R2, R15 ;  /* 0x00000002030f7224 */ /* 0x000fe400078e020f */
.L_x_20:
[----:B------:R-:W-:Y:S05]  /*1730*/  BRA.U !UP1, `(.L_x_21) ;  /* 0x00000001090c7547 */ /* 0x000fea000b800000 */
[----:B------:R-:W-:Y:S01]  /*1740*/  UCGABAR_WAIT ;  /* 0x0000000000007dc7 */ /* 0x000fe20008000000 */
[----:B------:R-:W-:Y:S01]  /*1750*/  CCTL.IVALL ;  /* 0x00000000ff00798f */ /* 0x000fe20002000000 */
[----:B------:R-:W-:Y:S05]  /*1760*/  BRA `(.L_x_22) ;  /* 0x0000000000047947 */ /* 0x000fea0003800000 */
.L_x_21:
[----:B------:R-:W-:Y:S06]  /*1770*/  BAR.SYNC.DEFER_BLOCKING 0x0 ;  /* 0x0000000000007b1d */ /* 0x000fec0000010000 */
.L_x_22:
[----:B------:R-:W-:Y:S05]  /*1780*/  BRA.U UP2, `(.L_x_23) ;  /* 0x0000001902f47547 */ /* 0x000fea000b800000 */
[----:B------:R-:W1:Y:S01]  /*1790*/  LDCU UR15, c[0x0][0x38c] ;  /* 0x00007180ff0f77ac */ /* 0x000e620008000800 */
[----:B------:R-:W2:Y:S01]  /*17a0*/  LDC R8, c[0x0][0x370] ;  /* 0x0000dc00ff087b82 */ /* 0x000ea20000000800 */
[C---:B------:R-:W-:Y:S01]  /*17b0*/  IMAD.SHL.U32 R19, R9.reuse, 0x20, RZ ;  /* 0x0000002009137824 */ /* 0x040fe200078e00ff */
[----:B------:R-:W-:Y:S01]  /*17c0*/  PLOP3.LUT P1, PT, PT, PT, UP5, 0x80, 0x8 ;  /* 0x000000000008781c */ /* 0x000fe20003f2f058 */
[----:B------:R-:W-:Y:S01]  /*17d0*/  UISETP.NE.AND UP1, UPT, UR10, URZ, UPT ;  /* 0x000000ff0a00728c */ /* 0x000fe2000bf25270 */
[----:B------:R-:W-:Y:S01]  /*17e0*/  ISETP.NE.AND P4, PT, R10, RZ, P5 ;  /* 0x000000ff0a00720c */ /* 0x000fe20002f85270 */
[----:B------:R-:W-:Y:S01]  /*17f0*/  IMAD.SHL.U32 R18, R9, 0x80, RZ ;  /* 0x0000008009127824 */ /* 0x000fe200078e00ff */
[----:B------:R-:W-:Y:S01]  /*1800*/  PLOP3.LUT P1, PT, P1, PT, PT, 0x8, 0x80 ;  /* 0x000000000080781c */ /* 0x000fe20000f2e170 */
[----:B------:R-:W-:Y:S01]  /*1810*/  IMAD.MOV.U32 R17, RZ, RZ, 0x1 ;  /* 0x00000001ff117424 */ /* 0x000fe200078e00ff */
[----:B------:R-:W3:Y:S01]  /*1820*/  LDC R0, c[0x0][0x374] ;  /* 0x0000dd00ff007b82 */ /* 0x000ee20000000800 */
[----:B------:R-:W-:Y:S01]  /*1830*/  IMAD.MOV.U32 R16, RZ, RZ, RZ ;  /* 0x000000ffff107224 */ /* 0x000fe200078e00ff */
[----:B------:R-:W-:Y:S01]  /*1840*/  CS2R R12, SRZ ;  /* 0x00000000000c7805 */ /* 0x000fe2000001ff00 */
[----:B------:R-:W-:Y:S01]  /*1850*/  IMAD.MOV.U32 R11, RZ, RZ, 0x1 ;  /* 0x00000001ff0b7424 */ /* 0x000fe200078e00ff */
[----:B------:R-:W-:Y:S01]  /*1860*/  LOP3.LUT R19, R19, 0x20, RZ, 0xc0, !PT ;  /* 0x0000002013137812 */ /* 0x000fe200078ec0ff */
[----:B------:R-:W4:Y:S01]  /*1870*/  LDCU.64 UR24, c[0x0][0x348] ;  /* 0x00006900ff1877ac */ /* 0x000f220008000a00 */
[----:B-1----:R-:W-:-:S02]  /*1880*/  UIADD3 UR4, UPT, UPT, UR15, 0x1f, URZ ;  /* 0x0000001f0f047890 */ /* 0x002fc4000fffe0ff */
[----:B------:R-:W-:Y:S02]  /*1890*/  USEL UR7, UR7, 0x2, UP1 ;  /* 0x0000000207077887 */ /* 0x000fe40008800000 */
[----:B------:R-:W-:Y:S01]  /*18a0*/  USHF.R.S32.HI UR22, URZ, 0x1f, UR4 ;  /* 0x0000001fff167899 */ /* 0x000fe20008011404 */
[----:B------:R-:W-:-:S03]  /*18b0*/  UMOV UR13, URZ ;  /* 0x000000ff000d7c82 */ /* 0x000fc60008000000 */
[----:B------:R-:W-:Y:S02]  /*18c0*/  ULEA.HI UR22, UR22, UR4, URZ, 0x5 ;  /* 0x0000000416167291 */ /* 0x000fe4000f8f28ff */
[----:B------:R-:W-:Y:S02]  /*18d0*/  UIADD3 UR4, UPT, UPT, UR15, -0x1, URZ ;  /* 0xffffffff0f047890 */ /* 0x000fe4000fffe0ff */
[----:B------:R-:W-:Y:S02]  /*18e0*/  USHF.R.S32.HI UR22, URZ, 0x5, UR22 ;  /* 0x00000005ff167899 */ /* 0x000fe40008011416 */
[----:B------:R-:W-:Y:S02]  /*18f0*/  UISETP.GE.U32.AND UP2, UPT, UR4, -0x3f, UPT ;  /* 0xffffffc10400788c */ /* 0x000fe4000bf46070 */
[----:B------:R-:W-:Y:S02]  /*1900*/  UISETP.LT.U32.AND UP0, UPT, UR22, 0x14, UPT ;  /* 0x000000141600788c */ /* 0x000fe4000bf01070 */
[----:B------:R-:W-:-:S02]  /*1910*/  UIADD3 UR15, UPT, UPT, UR15, 0x3e, URZ ;  /* 0x0000003e0f0f7890 */ /* 0x000fc4000fffe0ff */
[----:B------:R-:W-:-:S04]  /*1920*/  USEL UR21, UR22, 0x14, UP0 ;  /* 0x0000001416157887 */ /* 0x000fc80008000000 */
[----:B------:R-:W-:Y:S02]  /*1930*/  UIADD3 UR6, UPT, UPT, UR21, -0x1, URZ ;  /* 0xffffffff15067890 */ /* 0x000fe4000fffe0ff */
[----:B------:R-:W-:Y:S02]  /*1940*/  @UP2 UIADD3 UR6, UPT, UPT, UR21, URZ, URZ ;  /* 0x000000ff15062290 */ /* 0x000fe4000fffe0ff */
[----:B------:R-:W-:Y:S02]  /*1950*/  UIADD3 UR14, UPT, UPT, UR22, -UR21, URZ ;  /* 0x80000015160e7290 */ /* 0x000fe4000fffe0ff */
[----:B------:R-:W-:Y:S02]  /*1960*/  UIADD3 UR5, UPT, UPT, UR6, 0x1, URZ ;  /* 0x0000000106057890 */ /* 0x000fe4000fffe0ff */
[----:B--2-4-:R-:W-:-:S12]  /*1970*/  UIADD3 UR6, UPT, UPT, -UR6, URZ, URZ ;  /* 0x000000ff06067290 */ /* 0x014fd8000fffe1ff */
.L_x_43:
[----:B------:R-:W-:Y:S01]  /*1980*/  UISETP.NE.AND UP0, UPT, UR37, URZ, UPT ;  /* 0x000000ff2500728c */ /* 0x000fe2000bf05270 */
[----:B------:R-:W1:Y:S08]  /*1990*/  S2UR UR37, SR_CgaCtaId ;  /* 0x00000000002579c3 */ /* 0x000e700000008800 */
[----:B------:R-:W-:Y:S05]  /*19a0*/  BRA.U UP0, `(.L_x_24) ;  /* 0x0000000100347547 */ /* 0x000fea000b800000 */
[----:B------:R-:W2:Y:S01]  /*19b0*/  S2R R2, SR_CgaCtaId ;  /* 0x0000000000027919 */ /* 0x000ea20000008800 */
[----:B------:R-:W-:-:S04]  /*19c0*/  MOV R3, 0x400 ;  /* 0x0000040000037802 */ /* 0x000fc80000000f00 */
[----:B--2---:R-:W-:Y:S02]  /*19d0*/  LEA R2, R2, R3, 0x18 ;  /* 0x0000000302027211 */ /* 0x004fe400078ec0ff */
[----:B------:R-:W-:-:S03]  /*19e0*/  SHF.L.U32 R3, R11, 0x1f, RZ ;  /* 0x0000001f0b037819 */ /* 0x000fc600000006ff */
[----:B------:R-:W-:-:S04]  /*19f0*/  IMAD R2, R12, 0x8, R2 ;  /* 0x000000080c027824 */ /* 0x000fc800078e0202 */
[----:B------:R-:W2:Y:S02]  /*1a00*/  SYNCS.PHASECHK.TRANS64.TRYWAIT P0, [R2+URZ+0x1f0], R3 ;  /* 0x0001f003020075a7 */ /* 0x000ea400080011ff */
[----:B--2---:R-:W-:Y:S05]  /*1a10*/  @!P0 BRA `(.L_x_25) ;  /* 0x0000006c00148947 */ /* 0x004fea0003800000 */
.L_x_150:
[----:B------:R-:W-:Y:S01]  /*1a20*/  VIADD R12, R12, 0x1 ;  /* 0x000000010c0c7836 */ /* 0x000fe20000000000 */
[----:B------:R2:W-:Y:S04]  /*1a30*/  SYNCS.ARRIVE.TRANS64.A1T0 RZ, [R2+URZ+0x1e0], RZ ;  /* 0x0001e0ff02ff79a7 */ /* 0x0005e800081000ff */
[----:B------:R-:W-:-:S04]  /*1a40*/  ISETP.NE.AND P0, PT, R12, 0x2, PT ;  /* 0x000000020c00780c */ /* 0x000fc80003f05270 */
[----:B------:R-:W-:Y:S02]  /*1a50*/  SEL R12, R12, RZ, P0 ;  /* 0x000000ff0c0c7207 */ /* 0x000fe40000000000 */
[----:B--2---:R-:W-:-:S04]  /*1a60*/  SEL R2, RZ, 0x1, P0 ;  /* 0x00000001ff027807 */ /* 0x004fc80000000000 */
[----:B------:R-:W-:-:S07]  /*1a70*/  LOP3.LUT R11, R11, R2, RZ, 0x3c, !PT ;  /* 0x000000020b0b7212 */ /* 0x000fce00078e3cff */
.L_x_24:
[----:B------:R-:W-:Y:S01]  /*1a80*/  UMOV UR4, 0x400 ;  /* 0x0000040000047882 */ /* 0x000fe20000000000 */
[----:B------:R-:W-:Y:S01]  /*1a90*/  SHF.L.U32 R2, R17, 0x1f, RZ ;  /* 0x0000001f11027819 */ /* 0x000fe200000006ff */
[----:B-1----:R-:W-:Y:S01]  /*1aa0*/  ULEA UR4, UR37, UR4, 0x18 ;  /* 0x0000000425047291 */ /* 0x002fe2000f8ec0ff */
[----:B------:R-:W-:Y:S01]  /*1ab0*/  R2UR UR35, R18 ;  /* 0x00000000122372ca */ /* 0x000fe200000e0000 */
[----:B------:R-:W-:Y:S01]  /*1ac0*/  UISETP.GE.U32.AND UP0, UPT, UR15, 0x3f, UPT ;  /* 0x0000003f0f00788c */ /* 0x000fe2000bf06070 */
[----:B------:R-:W-:Y:S01]  /*1ad0*/  R2UR UR11, R19 ;  /* 0x00000000130b72ca */ /* 0x000fe200000e0000 */
[----:B------:R-:W-:Y:S01]  /*1ae0*/  ULEA UR8, UR13, UR4, 0x3 ;  /* 0x000000040d087291 */ /* 0x000fe2000f8e18ff */
[----:B------:R-:W-:-:S08]  /*1af0*/  UMOV UR23, URZ ;  /* 0x000000ff00177c82 */ /* 0x000fd00008000000 */
[----:B------:R1:W2:Y:S01]  /*1b00*/  SYNCS.PHASECHK.TRANS64.TRYWAIT P0, [UR8+0xa0], R2 ;  /* 0x0000a002ff0075a7 */ /* 0x0002a20008001108 */
[----:B------:R-:W-:-:S13]  /*1b10*/  R2UR UR8, R15 ;  /* 0x000000000f0872ca */ /* 0x000fda00000e0000 */
[----:B------:R-:W-:Y:S01]  /*1b20*/  ULEA UR11, UR8, UR11, 0x6 ;  /* 0x0000000b080b7291 */ /* 0x000fe2000f8e30ff */
[----:B-1----:R-:W-:-:S05]  /*1b30*/  LEA.HI R2, R14, R14, RZ, 0x1 ;  /* 0x0000000e0e027211 */ /* 0x002fca00078f08ff */
[----:B------:R-:W-:-:S05]  /*1b40*/  IMAD.SHL.U32 R2, R2, 0x80, RZ ;  /* 0x0000008002027824 */ /* 0x000fca00078e00ff */
[----:B------:R-:W-:-:S04]  /*1b50*/  LOP3.LUT R2, R2, 0xffffff00, RZ, 0xc0, !PT ;  /* 0xffffff0002027812 */ /* 0x000fc800078ec0ff */
[----:B------:R-:W-:-:S13]  /*1b60*/  R2UR UR9, R2 ;  /* 0x00000000020972ca */ /* 0x000fda00000e0000 */
[----:B------:R-:W-:Y:S01]  /*1b70*/  ULOP3.LUT UR35, UR9, 0x80, UR35, 0xf8, !UPT ;  /* 0x0000008009237892 */ /* 0x000fe2000f8ef823 */
[----:B------:R-:W-:Y:S11]  /*1b80*/  BRA.U !UP0, `(.L_x_26) ;  /* 0x0000000108c07547 */ /* 0x000ff6000b800000 */
[----:B------:R-:W-:Y:S01]  /*1b90*/  UMOV UR16, UR6 ;  /* 0x0000000600107c82 */ /* 0x000fe20008000000 */
[----:B------:R-:W-:Y:S01]  /*1ba0*/  UMOV UR17, UR13 ;  /* 0x0000000d00117c82 */ /* 0x000fe20008000000 */
[----:B------:R-:W-:-:S05]  /*1bb0*/  UMOV UR34, URZ ;  /* 0x000000ff00227c82 */ /* 0x000fca0008000000 */
.L_x_32:
[----:B------:R-:W-:Y:S01]  /*1bc0*/  ULEA UR33, UR17, UR4, 0x3 ;  /* 0x0000000411217291 */ /* 0x000fe2000f8e18ff */
[----:B------:R-:W-:Y:S01]  /*1bd0*/  @P5 MOV R3, 0x5000 ;  /* 0x0000500000035802 */ /* 0x000fe20000000f00 */
[----:B-12-4-:R-:W-:Y:S10]  /*1be0*/  @P0 BRA `(.L_x_27) ;  /* 0x00000000000c0947 */ /* 0x016ff40003800000 */
[----:B------:R-:W-:-:S04]  /*1bf0*/  SHF.L.U32 R4, R17, 0x1f, RZ ;  /* 0x0000001f11047819 */ /* 0x000fc800000006ff */
[----:B------:R-:W1:Y:S02]  /*1c00*/  SYNCS.PHASECHK.TRANS64.TRYWAIT P0, [UR33+0xa0], R4 ;  /* 0x0000a004ff0075a7 */ /* 0x000e640008001121 */
[----:B-1----:R-:W-:Y:S05]  /*1c10*/  @!P0 BRA `(.L_x_28) ;  /* 0x0000006800a88947 */ /* 0x002fea0003800000 */
.L_x_27:
[----:B------:R2:W-:Y:S01]  /*1c20*/  @P5 SYNCS.ARRIVE.TRANS64 RZ, [UR33], R3 ;  /* 0x00000003ffff59a7 */ /* 0x0005e20008000021 */
[----:B------:R-:W-:Y:S02]  /*1c30*/  ULOP3.LUT UR8, UR7, 0x2, URZ, 0xfc, !UPT ;  /* 0x0000000207087892 */ /* 0x000fe4000f8efcff */
[----:B------:R-:W-:Y:S02]  /*1c40*/  UIADD3 UR16, UPT, UPT, UR16, 0x1, URZ ;  /* 0x0000000110107890 */ /* 0x000fe4000fffe0ff */
[----:B------:R-:W-:Y:S02]  /*1c50*/  UISETP.NE.AND UP0, UPT, UR8, 0x2, UPT ;  /* 0x000000020800788c */ /* 0x000fe4000bf05270 */
[----:B------:R-:W-:-:S07]  /*1c60*/  UISETP.NE.AND UP2, UPT, UR16, 0x1, UPT ;  /* 0x000000011000788c */ /* 0x000fce000bf45270 */
[----:B------:R-:W-:Y:S05]  /*1c70*/  BRA.U UP0, `(.L_x_29) ;  /* 0x0000000100047547 */ /* 0x000fea000b800000 */
[----:B------:R-:W-:Y:S05]  /*1c80*/  BPT.TRAP 0x1 ;  /* 0x000000040000795c */ /* 0x000fea0000300000 */
.L_x_29:
[----:B------:R-:W-:Y:S04]  /*1c90*/  BSSY.RECONVERGENT B0, `(.L_x_30) ;  /* 0x0000003000007945 */ /* 0x000fe80003800200 */
[----:B------:R-:W-:Y:S05]  /*1ca0*/  @!P4 BRA `(.L_x_31) ;  /* 0x000000000004c947 */ /* 0x000fea0003800000 */
[----:B------:R-:W-:Y:S05]  /*1cb0*/  BPT.TRAP 0x1 ;  /* 0x000000040000795c */ /* 0x000fea0000300000 */
.L_x_31:
[----:B------:R-:W-:Y:S05]  /*1cc0*/  BSYNC.RECONVERGENT B0 ;  /* 0x0000000000007941 */ /* 0x000fea0003800200 */
.L_x_30:
[----:B------:R-:W-:Y:S02]  /*1cd0*/  UIADD3 UR13, UPT, UPT, UR17, 0x1, URZ ;  /* 0x00000001110d7890 */ /* 0x000fe4000fffe0ff */
[----:B------:R-:W-:Y:S02]  /*1ce0*/  ULEA UR32, UR17, UR4, 0xd ;  /* 0x0000000411207291 */ /* 0x000fe4000f8e68ff */
[----:B------:R-:W-:Y:S02]  /*1cf0*/  UISETP.NE.AND UP0, UPT, UR13, 0x14, UPT ;  /* 0x000000140d00788c */ /* 0x000fe4000bf05270 */
[----:B------:R-:W-:Y:S02]  /*1d00*/  UIADD3 UR28, UP1, UPT, UR24, 0x80, URZ ;  /* 0x00000080181c7890 */ /* 0x000fe4000ff3e0ff */
[----:B------:R-:W-:Y:S02]  /*1d10*/  USEL UR9, URZ, 0x1, UP0 ;  /* 0x00000001ff097887 */ /* 0x000fe40008000000 */
[----:B------:R-:W-:-:S02]  /*1d20*/  USEL UR13, UR13, URZ, UP0 ;  /* 0x000000ff0d0d7287 */ /* 0x000fc40008000000 */
[----:B------:R-:W-:Y:S02]  /*1d30*/  UIADD3 UR26, UP0, UPT, UR24, 0x180, URZ ;  /* 0x00000180181a7890 */ /* 0x000fe4000ff1e0ff */
[----:B------:R-:W-:Y:S01]  /*1d40*/  ULEA UR8, UR13, UR4, 0x3 ;  /* 0x000000040d087291 */ /* 0x000fe2000f8e18ff */
[----:B------:R-:W-:Y:S01]  /*1d50*/  LOP3.LUT R17, R17, UR9, RZ, 0x3c, !PT ;  /* 0x0000000911117c12 */ /* 0x000fe2000f8e3cff */
[----:B------:R-:W-:Y:S02]  /*1d60*/  ULOP3.LUT UR33, UR33, 0xfefffff8, URZ, 0xc0, !UPT ;  /* 0xfefffff821217892 */ /* 0x000fe4000f8ec0ff */
[----:B------:R-:W-:Y:S01]  /*1d70*/  UIADD3.X UR29, UPT, UPT, URZ, UR25, URZ, UP1, !UPT ;  /* 0x00000019ff1d7290 */ /* 0x000fe20008ffe4ff */
[----:B-1----:R-:W-:Y:S01]  /*1d80*/  SHF.L.U32 R2, R17, 0x1f, RZ ;  /* 0x0000001f11027819 */ /* 0x002fe200000006ff */
[----:B------:R-:W-:Y:S02]  /*1d90*/  UIADD3 UR32, UPT, UPT, UR32, 0x6600, URZ ;  /* 0x0000660020207890 */ /* 0x000fe4000fffe0ff */
[----:B------:R-:W-:Y:S01]  /*1da0*/  UIADD3.X UR27, UPT, UPT, URZ, UR25, URZ, UP0, !UPT ;  /* 0x00000019ff1b7290 */ /* 0x000fe200087fe4ff */
[----:B------:R1:W4:Y:S01]  /*1db0*/  SYNCS.PHASECHK.TRANS64.TRYWAIT P0, [UR8+0xa0], R2 ;  /* 0x0000a002ff0075a7 */ /* 0x0003220008001108 */
[----:B------:R-:W-:Y:S01]  /*1dc0*/  ULEA UR8, UR17, UR4, 0xb ;  /* 0x0000000411087291 */ /* 0x000fe2000f8e58ff */
[----:B------:R-:W-:Y:S01]  /*1dd0*/  UMOV UR18, 0x0 ;  /* 0x0000000000127882 */ /* 0x000fe20000000000 */
[----:B------:R-:W-:-:S02]  /*1de0*/  UMOV UR19, 0x10000000 ;  /* 0x1000000000137882 */ /* 0x000fc40000000000 */
[----:B------:R-:W-:Y:S01]  /*1df0*/  UIADD3 UR8, UPT, UPT, UR8, 0x2e600, URZ ;  /* 0x0002e60008087890 */ /* 0x000fe2000fffe0ff */
[----:B------:R2:W-:Y:S01]  /*1e00*/  UTMALDG.3D.2CTA [UR32], [UR28], desc[UR18] ;  /* 0x000012201c0075b4 */ /* 0x0005e20008211000 */
[----:B------:R-:W-:Y:S01]  /*1e10*/  UMOV UR10, UR34 ;  /* 0x00000022000a7c82 */ /* 0x000fe20008000000 */
[----:B------:R-:W-:Y:S01]  /*1e20*/  UMOV UR12, UR36 ;  /* 0x00000024000c7c82 */ /* 0x000fe20008000000 */
[----:B------:R-:W-:Y:S01]  /*1e30*/  UMOV UR9, UR33 ;  /* 0x0000002100097c82 */ /* 0x000fe20008000000 */
[----:B------:R-:W-:Y:S01]  /*1e40*/  UMOV UR23, UR5 ;  /* 0x0000000500177c82 */ /* 0x000fe20008000000 */
[----:B------:R-:W-:-:S03]  /*1e50*/  UMOV UR17, UR13 ;  /* 0x0000000d00117c82 */ /* 0x000fc60008000000 */
[----:B------:R1:W-:Y:S01]  /*1e60*/  UTMALDG.3D.2CTA [UR8], [UR26], desc[UR18] ;  /* 0x000012081a0075b4 */ /* 0x0003e20008211000 */
[----:B--2---:R-:W-:Y:S01]  /*1e70*/  UIADD3 UR34, UPT, UPT, UR34, 0x20, URZ ;  /* 0x0000002022227890 */ /* 0x004fe2000fffe0ff */
[----:B------:R-:W-:Y:S11]  /*1e80*/  BRA.U UP2, `(.L_x_32) ;  /* 0xfffffffd024c7547 */ /* 0x000ff6000b83ffff */
.L_x_26:
[----:B-1----:R-:W-:Y:S01]  /*1e90*/  ULEA UR8, UR13, UR4, 0x3 ;  /* 0x000000040d087291 */ /* 0x002fe2000f8e18ff */
[----:B------:R-:W-:Y:S01]  /*1ea0*/  SHF.L.U32 R2, R17, 0x1f, RZ ;  /* 0x0000001f11027819 */ /* 0x000fe200000006ff */
[----:B------:R-:W-:Y:S01]  /*1eb0*/  @!P1 SYNCS.ARRIVE.TRANS64.A1T0 RZ, [UR4+0x178], RZ ;  /* 0x000178ffffff99a7 */ /* 0x000fe20008100004 */
[----:B------:R-:W-:-:S06]  /*1ec0*/  UISETP.GT.AND UP0, UPT, UR22, UR21, UPT ;  /* 0x000000151600728c */ /* 0x000fcc000bf04270 */
[----:B--2-4-:R1:W2:Y:S03]  /*1ed0*/  SYNCS.PHASECHK.TRANS64.TRYWAIT P0, [UR8+0xa0], R2 ;  /* 0x0000a002ff0075a7 */ /* 0x0142a60008001108 */
[----:B------:R-:W-:Y:S05]  /*1ee0*/  BRA.U !UP0, `(.L_x_33) ;  /* 0x0000000108c07547 */ /* 0x000fea000b800000 */
[----:B------:R-:W-:Y:S01]  /*1ef0*/  UIADD3 UR26, UPT, UPT, UR14, UR23, URZ ;  /* 0x000000170e1a7290 */ /* 0x000fe2000fffe0ff */
[----:B------:R-:W-:-:S11]  /*1f00*/  UMOV UR27, UR13 ;  /* 0x0000000d001b7c82 */ /* 0x000fd60008000000 */
.L_x_39:
[----:B------:R-:W-:Y:S01]  /*1f10*/  ULEA UR17, UR27, UR4, 0x3 ;  /* 0x000000041b117291 */ /* 0x000fe2000f8e18ff */
[----:B--2---:R-:W-:Y:S01]  /*1f20*/  @P5 MOV R3, 0x5000 ;  /* 0x0000500000035802 */ /* 0x004fe20000000f00 */
[----:B-12---:R-:W-:Y:S10]  /*1f30*/  @P0 BRA `(.L_x_34) ;  /* 0x00000000000c0947 */ /* 0x006ff40003800000 */
[----:B------:R-:W-:-:S04]  /*1f40*/  SHF.L.U32 R4, R17, 0x1f, RZ ;  /* 0x0000001f11047819 */ /* 0x000fc800000006ff */
[----:B------:R-:W2:Y:S02]  /*1f50*/  SYNCS.PHASECHK.TRANS64.TRYWAIT P0, [UR17+0xa0], R4 ;  /* 0x0000a004ff0075a7 */ /* 0x000ea40008001111 */
[----:B--2---:R-:W-:Y:S05]  /*1f60*/  @!P0 BRA `(.L_x_35) ;  /* 0x0000006400ec8947 */ /* 0x004fea0003800000 */
.L_x_34:
[----:B------:R2:W-:Y:S01]  /*1f70*/  @P5 SYNCS.ARRIVE.TRANS64 RZ, [UR17], R3 ;  /* 0x00000003ffff59a7 */ /* 0x0005e20008000011 */
[----:B------:R-:W-:-:S04]  /*1f80*/  ULOP3.LUT UR8, UR7, 0x2, URZ, 0xfc, !UPT ;  /* 0x0000000207087892 */ /* 0x000fc8000f8efcff */
[----:B------:R-:W-:-:S09]  /*1f90*/  UISETP.NE.AND UP0, UPT, UR8, 0x2, UPT ;  /* 0x000000020800788c */ /* 0x000fd2000bf05270 */
[----:B------:R-:W-:Y:S05]  /*1fa0*/  BRA.U UP0, `(.L_x_36) ;  /* 0x0000000100047547 */ /* 0x000fea000b800000 */
[----:B------:R-:W-:Y:S05]  /*1fb0*/  BPT.TRAP 0x1 ;  /* 0x000000040000795c */ /* 0x000fea0000300000 */
.L_x_36:
[----:B------:R-:W-:Y:S04]  /*1fc0*/  BSSY.RECONVERGENT B0, `(.L_x_37) ;  /* 0x0000003000007945 */ /* 0x000fe80003800200 */
[----:B------:R-:W-:Y:S05]  /*1fd0*/  @!P4 BRA `(.L_x_38) ;  /* 0x000000000004c947 */ /* 0x000fea0003800000 */
[----:B------:R-:W-:Y:S05]  /*1fe0*/  BPT.TRAP 0x1 ;  /* 0x000000040000795c */ /* 0x000fea0000300000 */
.L_x_38:
[----:B------:R-:W-:Y:S05]  /*1ff0*/  BSYNC.RECONVERGENT B0 ;  /* 0x0000000000007941 */ /* 0x000fea0003800200 */
.L_x_37:
        /* <DEDUP_REMOVED lines=9> */
[----:B------:R-:W-:Y:S02]  /*2090*/  USHF.L.U32 UR18, UR23, 0x5, URZ ;  /* 0x0000000517127899 */ /* 0x000fe400080006ff */
[----:B------:R-:W-:Y:S01]  /*20a0*/  ULOP3.LUT UR17, UR17, 0xfefffff8, URZ, 0xc0, !UPT ;  /* 0xfefffff811117892 */ /* 0x000fe2000f8ec0ff */
[----:B-1----:R-:W-:Y:S01]  /*20b0*/  SHF.L.U32 R2, R17, 0x1f, RZ ;  /* 0x0000001f11027819 */ /* 0x002fe200000006ff */
[----:B------:R-:W-:Y:S02]  /*20c0*/  UIADD3 UR16, UPT, UPT, UR16, 0x6600, URZ ;  /* 0x0000660010107890 */ /* 0x000fe4000fffe0ff */
[----:B------:R-:W-:Y:S01]  /*20d0*/  UIADD3.X UR33, UPT, UPT, URZ, UR25, URZ, UP1, !UPT ;  /* 0x00000019ff217290 */ /* 0x000fe20008ffe4ff */
[----:B------:R4:W1:Y:S01]  /*20e0*/  SYNCS.PHASECHK.TRANS64.TRYWAIT P0, [UR8+0xa0], R2 ;  /* 0x0000a002ff0075a7 */ /* 0x0008620008001108 */
[----:B------:R-:W-:-:S02]  /*20f0*/  ULEA UR8, UR27, UR4, 0xb ;  /* 0x000000041b087291 */ /* 0x000fc4000f8e58ff */
[----:B------:R-:W-:Y:S02]  /*2100*/  UIADD3.X UR31, UPT, UPT, URZ, UR25, URZ, UP0, !UPT ;  /* 0x00000019ff1f7290 */ /* 0x000fe400087fe4ff */
[----:B------:R-:W-:Y:S01]  /*2110*/  UIADD3 UR8, UPT, UPT, UR8, 0x2e600, URZ ;  /* 0x0002e60008087890 */ /* 0x000fe2000fffe0ff */
[----:B------:R-:W-:Y:S01]  /*2120*/  UMOV UR28, 0x0 ;  /* 0x00000000001c7882 */ /* 0x000fe20000000000 */
[----:B------:R-:W-:Y:S01]  /*2130*/  UMOV UR29, 0x10000000 ;  /* 0x10000000001d7882 */ /* 0x000fe20000000000 */
[----:B------:R-:W-:Y:S01]  /*2140*/  UMOV UR19, UR35 ;  /* 0x0000002300137c82 */ /* 0x000fe20008000000 */
[----:B------:R-:W-:Y:S01]  /*2150*/  UMOV UR20, UR36 ;  /* 0x0000002400147c82 */ /* 0x000fe20008000000 */
[----:B------:R-:W-:Y:S01]  /*2160*/  UMOV UR12, UR36 ;  /* 0x00000024000c7c82 */ /* 0x000fe20008000000 */
[----:B------:R-:W-:Y:S01]  /*2170*/  UMOV UR9, UR17 ;  /* 0x0000001100097c82 */ /* 0x000fe20008000000 */
[----:B------:R-:W-:Y:S01]  /*2180*/  UMOV UR10, UR18 ;  /* 0x00000012000a7c82 */ /* 0x000fe20008000000 */
[----:B------:R4:W-:Y:S01]  /*2190*/  UTMALDG.3D.2CTA [UR16], [UR32], desc[UR28] ;  /* 0x00001c10200075b4 */ /* 0x0009e20008211000 */
[----:B------:R-:W-:Y:S01]  /*21a0*/  UIADD3 UR23, UPT, UPT, UR23, 0x1, URZ ;  /* 0x0000000117177890 */ /* 0x000fe2000fffe0ff */
[----:B------:R-:W-:-:S03]  /*21b0*/  UMOV UR27, UR13 ;  /* 0x0000000d001b7c82 */ /* 0x000fc60008000000 */
[----:B------:R-:W-:Y:S01]  /*21c0*/  UISETP.NE.AND UP0, UPT, UR23, UR26, UPT ;  /* 0x0000001a1700728c */ /* 0x000fe2000bf05270 */
[----:B------:R4:W-:Y:S08]  /*21d0*/  UTMALDG.3D.2CTA [UR8], [UR30], desc[UR28] ;  /* 0x00001c081e0075b4 */ /* 0x0009f00008211000 */
[----:B----4-:R-:W-:Y:S05]  /*21e0*/  BRA.U UP0, `(.L_x_39) ;  /* 0xfffffffd00487547 */ /* 0x010fea000b83ffff */
.L_x_33:
[C---:B-1----:R-:W-:Y:S01]  /*21f0*/  LEA R2, R16.reuse, UR4, 0x3 ;  /* 0x0000000410027c11 */ /* 0x042fe2000f8e18ff */
[----:B------:R-:W-:Y:S01]  /*2200*/  NOP ;  /* 0x0000000000007918 */ /* 0x000fe20000000000 */
[----:B--2---:R-:W-:Y:S02]  /*2210*/  SHF.L.U32 R3, R13, 0x1f, RZ ;  /* 0x0000001f0d037819 */ /* 0x004fe400000006ff */
[----:B------:R-:W-:Y:S02]  /*2220*/  LEA R4, R16, UR4, 0x4 ;  /* 0x0000000410047c11 */ /* 0x000fe4000f8e20ff */
[----:B------:R-:W1:Y:S02]  /*2230*/  SYNCS.PHASECHK.TRANS64.TRYWAIT P0, [R2+URZ+0x180], R3 ;  /* 0x00018003020075a7 */ /* 0x000e6400080011ff */
[----:B-1----:R-:W-:Y:S05]  /*2240*/  @!P0 BRA `(.L_x_40) ;  /* 0x00000064004c8947 */ /* 0x002fea0003800000 */
.L_x_153:
[----:B------:R-:W2:Y:S01]  /*2250*/  LDS.128 R4, [R4+0x210] ;  /* 0x0002100004047984 */ /* 0x000ea20000000c00 */
[----:B------:R-:W-:Y:S01]  /*2260*/  ISETP.GE.AND P0, PT, R40, 0x1, PT ;  /* 0x000000012800780c */ /* 0x000fe20003f06270 */
[----:B-1----:R-:W-:Y:S01]  /*2270*/  VIADD R2, R2, 0x190 ;  /* 0x0000019002027836 */ /* 0x002fe20000000000 */
[----:B------:R-:W-:Y:S01]  /*2280*/  @!PT LDS RZ, [RZ] ;  /* 0x00000000fffff984 */ /* 0x000fe20000000800 */
[----:B------:R-:W-:Y:S01]  /*2290*/  @!PT LDS RZ, [RZ] ;  /* 0x00000000fffff984 */ /* 0x000fe20000000800 */
[----:B------:R-:W-:Y:S01]  /*22a0*/  @!PT LDS RZ, [RZ] ;  /* 0x00000000fffff984 */ /* 0x000fe20000000800 */
[----:B------:R-:W-:Y:S01]  /*22b0*/  @!PT LDS RZ, [RZ] ;  /* 0x00000000fffff984 */ /* 0x000fe20000000800 */
[----:B------:R1:W-:Y:S06]  /*22c0*/  MEMBAR.ALL.CTA ;  /* 0x0000000000007992 */ /* 0x0003ec0000008000 */
[----:B-1----:R-:W1:Y:S01]  /*22d0*/  FENCE.VIEW.ASYNC.S ;  /* 0x00000000000073c6 */ /* 0x002e620000000000 */
[----:B------:R-:W-:-:S04]  /*22e0*/  PRMT R2, RZ, 0x654, R2 ;  /* 0x00000654ff027816 */ /* 0x000fc80000000002 */
[----:B-1----:R1:W-:Y:S01]  /*22f0*/  SYNCS.ARRIVE.TRANS64.RED.A1T0 RZ, [R2+URZ], RZ ;  /* 0x000000ff02ff79a7 */ /* 0x0023e200081004ff */
[----:B--2---:R-:W-:-:S13]  /*2300*/  LOP3.LUT P2, RZ, R6, 0x1, RZ, 0xc0, !PT ;  /* 0x0000000106ff7812 */ /* 0x004fda000784c0ff */
[----:B------:R-:W-:Y:S01]  /*2310*/  @P2 SHF.R.U32.HI R3, RZ, 0x10, R5 ;  /* 0x00000010ff032819 */ /* 0x000fe20000011605 */
[----:B------:R-:W-:Y:S01]  /*2320*/  VOTEU.ANY UP0, P2 ;  /* 0x0000000000ff7886 */ /* 0x000fe20001000100 */
[----:B------:R-:W-:Y:S02]  /*2330*/  @P2 MOV R10, R4 ;  /* 0x00000004000a2202 */ /* 0x000fe40000000f00 */
[----:B------:R-:W-:Y:S02]  /*2340*/  @P2 R2UR.BROADCAST UR8, R3 ;  /* 0x00000000030822ca */ /* 0x000fe400008e0000 */
[----:B------:R-:W-:-:S11]  /*2350*/  @P2 LOP3.LUT R9, R5, 0xffff, RZ, 0xc0, !PT ;  /* 0x0000ffff05092812 */ /* 0x000fd600078ec0ff */
[----:B------:R-:W-:Y:S01]  /*2360*/  @UP0 UMOV UR36, UR8 ;  /* 0x0000000800240c82 */ /* 0x000fe20008000000 */
[----:B-1----:R-:W-:Y:S05]  /*2370*/  @!P0 BRA `(.L_x_41) ;  /* 0x0000000000b88947 */ /* 0x002fea0003800000 */
[----:B------:R-:W3:Y:S01]  /*2380*/  LDC.64 R4, c[0x0][0xb18] ;  /* 0x0002c600ff047b82 */ /* 0x000ee20000000a00 */
[----:B------:R-:W-:-:S07]  /*2390*/  ISETP.NE.AND P3, PT, R40, 0x1, PT ;  /* 0x000000012800780c */ /* 0x000fce0003f65270 */
[----:B------:R-:W1:Y:S08]  /*23a0*/  LDC.64 R6, c[0x0][0xb10] ;  /* 0x0002c400ff067b82 */ /* 0x000e700000000a00 */
[----:B------:R-:W2:Y:S08]  /*23b0*/  LDC R14, c[0x0][0xb20] ;  /* 0x0002c800ff0e7b82 */ /* 0x000eb00000000800 */
[----:B------:R-:W4:Y:S01]  /*23c0*/  LDC R15, c[0x0][0xb0c] ;  /* 0x0002c300ff0f7b82 */ /* 0x000f220000000800 */
[----:B---3--:R-:W-:Y:S01]  /*23d0*/  IMAD.HI.U32 R21, R0, R5, RZ ;  /* 0x0000000500157227 */ /* 0x008fe200078e00ff */
[----:B------:R-:W-:-:S03]  /*23e0*/  ISETP.NE.AND P0, PT, R4, 0x1, PT ;  /* 0x000000010400780c */ /* 0x000fc60003f05270 */
[----:B------:R-:W-:-:S03]  /*23f0*/  IMAD.HI.U32 R5, R9, R5, RZ ;  /* 0x0000000509057227 */ /* 0x000fc600078e00ff */
[----:B------:R-:W3:Y:S01]  /*2400*/  LDC.64 R2, c[0x0][0xb28] ;  /* 0x0002ca00ff027b82 */ /* 0x000ee20000000a00 */
[----:B-1----:R-:W-:-:S04]  /*2410*/  IMAD.HI.U32 R22, R8, R6, RZ ;  /* 0x0000000608167227 */ /* 0x002fc800078e00ff */
[----:B------:R-:W-:Y:S01]  /*2420*/  IMAD.HI.U32 R23, R10, R6, RZ ;  /* 0x000000060a177227 */ /* 0x000fe200078e00ff */
[----:B------:R-:W-:Y:S02]  /*2430*/  SHF.R.U32.HI R22, RZ, R7, R22 ;  /* 0x00000007ff167219 */ /* 0x000fe40000011616 */
[-C--:B--2---:R-:W-:Y:S02]  /*2440*/  SHF.R.U32.HI R21, RZ, R14.reuse, R21 ;  /* 0x0000000eff157219 */ /* 0x084fe40000011615 */
[----:B------:R-:W-:Y:S02]  /*2450*/  SHF.R.U32.HI R5, RZ, R14, R5 ;  /* 0x0000000eff057219 */ /* 0x000fe40000011605 */
[----:B------:R-:W-:Y:S02]  /*2460*/  SEL R21, R0, R21, !P0 ;  /* 0x0000001500157207 */ /* 0x000fe40004000000 */
[----:B------:R-:W-:Y:S02]  /*2470*/  SHF.R.U32.HI R23, RZ, R7, R23 ;  /* 0x00000007ff177219 */ /* 0x000fe40000011617 */
[----:B----4-:R-:W-:-:S02]  /*2480*/  ISETP.NE.AND P1, PT, R15, 0x1, PT ;  /* 0x000000010f00780c */ /* 0x010fc40003f25270 */
[----:B------:R-:W-:Y:S02]  /*2490*/  SEL R5, R9, R5, !P0 ;  /* 0x0000000509057207 */ /* 0x000fe40004000000 */
[----:B------:R-:W-:Y:S02]  /*24a0*/  SEL R22, R8, R22, !P1 ;  /* 0x0000001608167207 */ /* 0x000fe40004800000 */
[----:B------:R-:W-:Y:S01]  /*24b0*/  SEL R23, R10, R23, !P1 ;  /* 0x000000170a177207 */ /* 0x000fe20004800000 */
[----:B---3--:R-:W-:-:S04]  /*24c0*/  IMAD.HI.U32 R20, R21, R2, RZ ;  /* 0x0000000215147227 */ /* 0x008fc800078e00ff */
        /* <DEDUP_REMOVED lines=10> */
[----:B------:R-:W-:-:S04]  /*2570*/  @!P0 IMAD.HI.U32 R7, R23, R2, RZ ;  /* 0x0000000217078227 */ /* 0x000fc800078e00ff */
[----:B------:R-:W-:Y:S01]  /*2580*/  IMAD.MOV R2, RZ, RZ, -R6 ;  /* 0x000000ffff027224 */ /* 0x000fe200078e0a06 */
[----:B------:R-:W-:Y:S02]  /*2590*/  @!P0 SHF.R.U32.HI R3, RZ, R3, R7 ;  /* 0x00000003ff038219 */ /* 0x000fe40000011607 */
[----:B------:R-:W-:Y:S01]  /*25a0*/  IADD3 R7, PT, PT, -R5, RZ, RZ ;  /* 0x000000ff05077210 */ /* 0x000fe20007ffe1ff */
[----:B------:R-:W-:Y:S01]  /*25b0*/  IMAD R2, R40, R2, R5 ;  /* 0x0000000228027224 */ /* 0x000fe200078e0205 */
        /* <DEDUP_REMOVED lines=10> */
.L_x_41:
[----:B------:R-:W1:Y:S02]  /*2660*/  LDCU UR8, c[0x0][0xb30] ;  /* 0x00016600ff0877ac */ /* 0x000e640008000800 */
[----:B-1----:R-:W-:-:S09]  /*2670*/  UISETP.NE.AND UP0, UPT, UR8, 0x1, UPT ;  /* 0x000000010800788c */ /* 0x002fd2000bf05270 */
[----:B------:R-:W-:Y:S05]  /*2680*/  BRA.U UP0, `(.L_x_42) ;  /* 0x0000000100407547 */ /* 0x000fea000b800000 */
[----:B------:R-:W1:Y:S08]  /*2690*/  LDC.64 R4, c[0x0][0xb10] ;  /* 0x0002c400ff047b82 */ /* 0x000e700000000a00 */
[----:B------:R-:W2:Y:S08]  /*26a0*/  LDC.64 R2, c[0x0][0xb18] ;  /* 0x0002c600ff027b82 */ /* 0x000eb00000000a00 */
[----:B------:R-:W4:Y:S08]  /*26b0*/  LDC R6, c[0x0][0xb20] ;  /* 0x0002c800ff067b82 */ /* 0x000f300000000800 */
[----:B------:R-:W3:Y:S01]  /*26c0*/  LDC R7, c[0x0][0xb0c] ;  /* 0x0002c300ff077b82 */ /* 0x000ee20000000800 */
[----:B-1----:R-:W-:-:S05]  /*26d0*/  IMAD.HI.U32 R4, R10, R4, RZ ;  /* 0x000000040a047227 */ /* 0x002fca00078e00ff */
[----:B------:R-:W-:Y:S01]  /*26e0*/  SHF.R.U32.HI R4, RZ, R5, R4 ;  /* 0x00000005ff047219 */ /* 0x000fe20000011604 */
[----:B--2---:R-:W-:Y:S01]  /*26f0*/  IMAD.HI.U32 R3, R9, R3, RZ ;  /* 0x0000000309037227 */ /* 0x004fe200078e00ff */
[----:B------:R-:W-:-:S04]  /*2700*/  ISETP.NE.AND P0, PT, R2, 0x1, PT ;  /* 0x000000010200780c */ /* 0x000fc80003f05270 */
[----:B----4-:R-:W-:-:S04]  /*2710*/  SHF.R.U32.HI R3, RZ, R6, R3 ;  /* 0x00000006ff037219 */ /* 0x010fc80000011603 */
[----:B------:R-:W-:Y:S02]  /*2720*/  SEL R3, R9, R3, !P0 ;  /* 0x0000000309037207 */ /* 0x000fe40004000000 */
[----:B---3--:R-:W-:-:S04]  /*2730*/  ISETP.NE.AND P1, PT, R7, 0x1, PT ;  /* 0x000000010700780c */ /* 0x008fc80003f25270 */
[----:B------:R-:W-:-:S05]  /*2740*/  SEL R4, R10, R4, !P1 ;  /* 0x000000040a047207 */ /* 0x000fca0004800000 */
[----:B------:R-:W-:Y:S02]  /*2750*/  IMAD.IADD R5, R3, 0x1, -R4 ;  /* 0x0000000103057824 */ /* 0x000fe400078e0a04 */
[----:B------:R-:W-:Y:S02]  /*2760*/  IMAD.IADD R3, R4, 0x1, -R3 ;  /* 0x0000000104037824 */ /* 0x000fe400078e0a03 */
[----:B------:R-:W-:Y:S02]  /*2770*/  IMAD R10, R5, R7, R10 ;  /* 0x00000007050a7224 */ /* 0x000fe400078e020a */
[----:B------:R-:W-:-:S07]  /*2780*/  IMAD R9, R3, R2, R9 ;  /* 0x0000000203097224 */ /* 0x000fce00078e0209 */
.L_x_42:
[----:B------:R-:W-:Y:S01]  /*2790*/  VIADD R16, R16, 0x1 ;  /* 0x0000000110107836 */ /* 0x000fe20000000000 */
[----:B------:R-:W-:Y:S01]  /*27a0*/  PLOP3.LUT P1, PT, PT, PT, PT, 0x80, 0x8 ;  /* 0x000000000008781c */ /* 0x000fe20003f2f070 */
[----:B------:R-:W-:Y:S02]  /*27b0*/  IMAD.IADD R14, R10, 0x1, R91 ;  /* 0x000000010a0e7824 */ /* 0x000fe400078e025b */
[----:B------:R-:W-:Y:S01]  /*27c0*/  IMAD.IADD R15, R9, 0x1, R90 ;  /* 0x00000001090f7824 */ /* 0x000fe200078e025a */
[----:B------:R-:W-:-:S04]  /*27d0*/  ISETP.NE.AND P0, PT, R16, 0x2, PT ;  /* 0x000000021000780c */ /* 0x000fc80003f05270 */
[----:B------:R-:W-:Y:S02]  /*27e0*/  SEL R2, RZ, 0x1, P0 ;  /* 0x00000001ff027807 */ /* 0x000fe40000000000 */
[----:B------:R-:W-:Y:S02]  /*27f0*/  SEL R16, R16, RZ, P0 ;  /* 0x000000ff10107207 */ /* 0x000fe40000000000 */
[----:B------:R-:W-:Y:S01]  /*2800*/  LOP3.LUT R13, R13, R2, RZ, 0x3c, !PT ;  /* 0x000000020d0d7212 */ /* 0x000fe200078e3cff */
[----:B------:R-:W-:Y:S06]  /*2810*/  @P2 BRA `(.L_x_43) ;  /* 0xfffffff000582947 */ /* 0x000fec000383ffff */
[----:B------:R-:W-:Y:S01]  /*2820*/  UIADD3 UR4, UPT, UPT, UR4, 0xa0, URZ ;  /* 0x000000a004047890 */ /* 0x000fe2000fffe0ff */
[----:B------:R-:W-:-:S03]  /*2830*/  SHF.L.U32 R2, R17, 0x1f, RZ ;  /* 0x0000001f11027819 */ /* 0x000fc600000006ff */
[----:B------:R-:W-:-:S09]  /*2840*/  ULEA UR5, UR13, UR4, 0x3 ;  /* 0x000000040d057291 */ /* 0x000fd2000f8e18ff */
[----:B------:R-:W1:Y:S02]  /*2850*/  SYNCS.PHASECHK.TRANS64.TRYWAIT P0, [UR5], R2 ;  /* 0x00000002ff0075a7 */ /* 0x000e640008001105 */
[----:B-1----:R-:W-:Y:S05]  /*2860*/  @!P0 BRA `(.L_x_44) ;  /* 0x0000005c00d88947 */ /* 0x002fea0003800000 */
.L_x_155:
[----:B------:R-:W-:-:S04]  /*2870*/  UIADD3 UR6, UPT, UPT, UR13, 0x1, URZ ;  /* 0x000000010d067890 */ /* 0x000fc8000fffe0ff */
[----:B------:R-:W-:-:S04]  /*2880*/  UISETP.NE.AND UP0, UPT, UR6, 0x14, UPT ;  /* 0x000000140600788c */ /* 0x000fc8000bf05270 */
[----:B------:R-:W-:Y:S02]  /*2890*/  USEL UR7, URZ, 0x1, UP0 ;  /* 0x00000001ff077887 */ /* 0x000fe40008000000 */
[----:B------:R-:W-:-:S04]  /*28a0*/  USEL UR6, UR6, URZ, UP0 ;  /* 0x000000ff06067287 */ /* 0x000fc80008000000 */
[----:B------:R-:W-:Y:S01]  /*28b0*/  ULEA UR5, UR6, UR4, 0x3 ;  /* 0x0000000406057291 */ /* 0x000fe2000f8e18ff */
[----:B-1----:R-:W-:-:S04]  /*28c0*/  LOP3.LUT R2, R17, UR7, RZ, 0x3c, !PT ;  /* 0x0000000711027c12 */ /* 0x002fc8000f8e3cff */
[----:B------:R-:W-:-:S04]  /*28d0*/  SHF.L.U32 R3, R2, 0x1f, RZ ;  /* 0x0000001f02037819 */ /* 0x000fc800000006ff */
[----:B------:R-:W1:Y:S02]  /*28e0*/  SYNCS.PHASECHK.TRANS64.TRYWAIT P0, [UR5], R3 ;  /* 0x00000003ff0075a7 */ /* 0x000e640008001105 */
[----:B-1----:R-:W-:Y:S05]  /*28f0*/  @!P0 BRA `(.L_x_45) ;  /* 0x0000005c00cc8947 */ /* 0x002fea0003800000 */
.L_x_157:
[----:B------:R-:W-:-:S04]  /*2900*/  UIADD3 UR6, UPT, UPT, UR6, 0x1, URZ ;  /* 0x0000000106067890 */ /* 0x000fc8000fffe0ff */
[----:B------:R-:W-:-:S04]  /*2910*/  UISETP.NE.AND UP0, UPT, UR6, 0x14, UPT ;  /* 0x000000140600788c */ /* 0x000fc8000bf05270 */
[----:B------:R-:W-:Y:S02]  /*2920*/  USEL UR7, URZ, 0x1, UP0 ;  /* 0x00000001ff077887 */ /* 0x000fe40008000000 */
[----:B------:R-:W-:-:S04]  /*2930*/  USEL UR6, UR6, URZ, UP0 ;  /* 0x000000ff06067287 */ /* 0x000fc80008000000 */
[----:B------:R-:W-:Y:S01]  /*2940*/  ULEA UR5, UR6, UR4, 0x3 ;  /* 0x0000000406057291 */ /* 0x000fe2000f8e18ff */
[----:B------:R-:W-:-:S04]  /*2950*/  LOP3.LUT R2, R2, UR7, RZ, 0x3c, !PT ;  /* 0x0000000702027c12 */ /* 0x000fc8000f8e3cff */
[----:B-1----:R-:W-:-:S04]  /*2960*/  SHF.L.U32 R3, R2, 0x1f, RZ ;  /* 0x0000001f02037819 */ /* 0x002fc800000006ff */
[----:B------:R-:W1:Y:S02]  /*2970*/  SYNCS.PHASECHK.TRANS64.TRYWAIT P0, [UR5], R3 ;  /* 0x00000003ff0075a7 */ /* 0x000e640008001105 */
[----:B-1----:R-:W-:Y:S05]  /*2980*/  @!P0 BRA `(.L_x_46) ;  /* 0x0000005c00c08947 */ /* 0x002fea0003800000 */
.L_x_159:
        /* <DEDUP_REMOVED lines=9> */
.L_x_161:
        /* <DEDUP_REMOVED lines=9> */
.L_x_163:
        /* <DEDUP_REMOVED lines=9> */
.L_x_165:
        /* <DEDUP_REMOVED lines=9> */
.L_x_167:
        /* <DEDUP_REMOVED lines=9> */
.L_x_169:
        /* <DEDUP_REMOVED lines=9> */
.L_x_171:
        /* <DEDUP_REMOVED lines=9> */
.L_x_173:
        /* <DEDUP_REMOVED lines=9> */
.L_x_175:
        /* <DEDUP_REMOVED lines=9> */
.L_x_177:
        /* <DEDUP_REMOVED lines=9> */
.L_x_179:
        /* <DEDUP_REMOVED lines=9> */
.L_x_181:
        /* <DEDUP_REMOVED lines=9> */
.L_x_183:
        /* <DEDUP_REMOVED lines=9> */
.L_x_185:
        /* <DEDUP_REMOVED lines=9> */
.L_x_187:
        /* <DEDUP_REMOVED lines=9> */
.L_x_189:
        /* <DEDUP_REMOVED lines=9> */
.L_x_191:
[----:B------:R-:W-:-:S04]  /*3290*/  UIADD3 UR6, UPT, UPT, UR6, 0x1, URZ ;  /* 0x0000000106067890 */ /* 0x000fc8000fffe0ff */
[----:B------:R-:W-:-:S04]  /*32a0*/  UISETP.NE.AND UP0, UPT, UR6, 0x14, UPT ;  /* 0x000000140600788c */ /* 0x000fc8000bf05270 */
[----:B------:R-:W-:Y:S02]  /*32b0*/  USEL UR5, URZ, 0x1, UP0 ;  /* 0x00000001ff057887 */ /* 0x000fe40008000000 */
[----:B------:R-:W-:-:S04]  /*32c0*/  USEL UR6, UR6, URZ, UP0 ;  /* 0x000000ff06067287 */ /* 0x000fc80008000000 */
[----:B------:R-:W-:Y:S01]  /*32d0*/  ULEA UR6, UR6, UR4, 0x3 ;  /* 0x0000000406067291 */ /* 0x000fe2000f8e18ff */
[----:B------:R-:W-:-:S04]  /*32e0*/  LOP3.LUT R2, R2, UR5, RZ, 0x3c, !PT ;  /* 0x0000000502027c12 */ /* 0x000fc8000f8e3cff */
[----:B------:R-:W-:Y:S01]  /*32f0*/  SHF.L.U32 R2, R2, 0x1f, RZ ;  /* 0x0000001f02027819 */ /* 0x000fe200000006ff */
[----:B-1-3--:R-:W-:-:S07]  /*3300*/  IMAD.U32 R0, RZ, RZ, UR6 ;  /* 0x00000006ff007e24 */ /* 0x00afce000f8e00ff */
.L_x_63:
[----:B-1----:R1:W2:Y:S02]  /*3310*/  SYNCS.PHASECHK.TRANS64.TRYWAIT P0, [R0+URZ], R2 ;  /* 0x00000002000075a7 */ /* 0x0022a400080011ff */
[----:B--2---:R-:W-:Y:S05]  /*3320*/  @!P0 NANOSLEEP.SYNCS 0x989680 ;  /* 0x009896800000895d */ /* 0x004fea0003900000 */
[----:B------:R-:W2:Y:S02]  /*3330*/  @!P0 SYNCS.PHASECHK.TRANS64 P0, [R0+URZ], R2 ;  /* 0x00000002000085a7 */ /* 0x000ea400080010ff */
[----:B--2---:R-:W-:Y:S05]  /*3340*/  @P0 EXIT ;  /* 0x000000000000094d */ /* 0x004fea0003800000 */
[----:B------:R-:W-:Y:S05]  /*3350*/  BRA `(.L_x_63) ;  /* 0xfffffffc00ec7947 */ /* 0x000fea000383ffff */
.L_x_23:
[----:B------:R-:W-:-:S04]  /*3360*/  UISETP.NE.AND UP1, UPT, UR37, URZ, UPT ;  /* 0x000000ff2500728c */ /* 0x000fc8000bf25270 */
[----:B------:R-:W-:-:S09]  /*3370*/  UISETP.NE.OR UP1, UPT, UR10, 0x1, UP1 ;  /* 0x000000010a00788c */ /* 0x000fd20008f25670 */
[----:B------:R-:W-:Y:S05]  /*3380*/  BRA.U UP1, `(.L_x_64) ;  /* 0x00000005014c7547 */ /* 0x000fea000b800000 */
[----:B------:R-:W-:Y:S01]  /*3390*/  HFMA2 R11, -RZ, RZ, 0, 0 ;  /* 0x00000000ff0b7431 */ /* 0x000fe200000001ff */
[----:B------:R-:W-:Y:S01]  /*33a0*/  ISETP.GE.U32.AND P2, PT, R10, 0x2, PT ;  /* 0x000000020a00780c */ /* 0x000fe20003f46070 */
[----:B------:R-:W-:Y:S01]  /*33b0*/  IMAD.MOV.U32 R12, RZ, RZ, 0x1 ;  /* 0x00000001ff0c7424 */ /* 0x000fe200078e00ff */
[----:B------:R-:W-:Y:S01]  /*33c0*/  CS2R R8, SRZ ;  /* 0x0000000000087805 */ /* 0x000fe2000001ff00 */
[----:B------:R-:W-:Y:S01]  /*33d0*/  IMAD.MOV.U32 R3, RZ, RZ, RZ ;  /* 0x000000ffff037224 */ /* 0x000fe200078e00ff */
[----:B------:R-:W-:Y:S01]  /*33e0*/  UMOV UR4, 0x400 ;  /* 0x0000040000047882 */ /* 0x000fe20000000000 */
[----:B------:R-:W-:Y:S01]  /*33f0*/  UMOV UR6, URZ ;  /* 0x000000ff00067c82 */ /* 0x000fe20008000000 */
[----:B------:R-:W-:-:S12]  /*3400*/  ULEA UR37, UR37, UR4, 0x18 ;  /* 0x0000000425257291 */ /* 0x000fd8000f8ec0ff */
.L_x_68:
[----:B------:R-:W-:Y:S02]  /*3410*/  LEA R0, R3, UR37, 0x3 ;  /* 0x0000002503007c11 */ /* 0x000fe4000f8e18ff */
[----:B------:R-:W-:-:S03]  /*3420*/  SHF.L.U32 R4, R8, 0x1f, RZ ;  /* 0x0000001f08047819 */ /* 0x000fc600000006ff */
[----:B------:R-:W-:Y:S01]  /*3430*/  VIADD R5, R0, 0x1f0 ;  /* 0x000001f000057836 */ /* 0x000fe20000000000 */
[----:B------:R-:W1:Y:S02]  /*3440*/  SYNCS.PHASECHK.TRANS64.TRYWAIT P0, [R0+URZ+0x1e0], R4 ;  /* 0x0001e004000075a7 */ /* 0x000e6400080011ff */
[----:B-1----:R-:W-:Y:S05]  /*3450*/  @!P0 BRA `(.L_x_65) ;  /* 0x0000005800a48947 */ /* 0x002fea0003800000 */
.L_x_192:
[----:B------:R-:W-:Y:S01]  /*3460*/  ULEA UR5, UR6, UR37, 0x3 ;  /* 0x0000002506057291 */ /* 0x000fe2000f8e18ff */
[----:B-1----:R-:W-:Y:S01]  /*3470*/  PRMT R0, RZ, 0x654, R5 ;  /* 0x00000654ff007816 */ /* 0x002fe20000000005 */
[----:B------:R-:W-:Y:S01]  /*3480*/  @!P2 IMAD.MOV.U32 R4, RZ, RZ, 0x10 ;  /* 0x00000010ff04a424 */ /* 0x000fe200078e00ff */
[----:B------:R-:W-:Y:S01]  /*3490*/  SHF.L.U32 R5, R12, 0x1f, RZ ;  /* 0x0000001f0c057819 */ /* 0x000fe200000006ff */
[----:B------:R-:W-:Y:S01]  /*34a0*/  UIADD3 UR4, UPT, UPT, UR5, 0x180, URZ ;  /* 0x0000018005047890 */ /* 0x000fe2000fffe0ff */
[----:B------:R1:W-:Y:S05]  /*34b0*/  SYNCS.ARRIVE.TRANS64.RED.A1T0 RZ, [R0+URZ], RZ ;  /* 0x000000ff00ff79a7 */ /* 0x0003ea00081004ff */
[----:B------:R-:W-:Y:S01]  /*34c0*/  IMAD.U32 R6, RZ, RZ, UR4 ;  /* 0x00000004ff067e24 */ /* 0x000fe2000f8e00ff */
[----:B------:R-:W2:Y:S04]  /*34d0*/  SYNCS.PHASECHK.TRANS64.TRYWAIT P0, [UR5+0x190], R5 ;  /* 0x00019005ff0075a7 */ /* 0x000ea80008001105 */
[----:B------:R-:W-:Y:S01]  /*34e0*/  PRMT R6, R10, 0x654, R6 ;  /* 0x000006540a067816 */ /* 0x000fe20000000006 */
[----:B-12---:R-:W-:Y:S06]  /*34f0*/  @!P0 BRA `(.L_x_66) ;  /* 0x0000005800908947 */ /* 0x006fec0003800000 */
.L_x_194:
[----:B------:R-:W-:Y:S01]  /*3500*/  ULEA UR4, UR6, UR37, 0x4 ;  /* 0x0000002506047291 */ /* 0x000fe2000f8e20ff */
[----:B------:R-:W-:Y:S01]  /*3510*/  SEL R2, R6, R2, !P2 ;  /* 0x0000000206027207 */ /* 0x000fe20005000000 */
[----:B------:R-:W-:Y:S01]  /*3520*/  UIADD3 UR5, UPT, UPT, UR5, 0x180, URZ ;  /* 0x0000018005057890 */ /* 0x000fe2000fffe0ff */
[----:B-1----:R-:W-:Y:S01]  /*3530*/  LEA R0, R11, UR37, 0x3 ;  /* 0x000000250b007c11 */ /* 0x002fe2000f8e18ff */
[----:B------:R-:W-:Y:S01]  /*3540*/  UIADD3 UR4, UPT, UPT, UR4, 0x210, URZ ;  /* 0x0000021004047890 */ /* 0x000fe2000fffe0ff */
[----:B------:R1:W-:Y:S01]  /*3550*/  @!P2 SYNCS.ARRIVE.TRANS64.RED RZ, [R2+URZ], R4 ;  /* 0x0000000402ffa9a7 */ /* 0x0003e200080004ff */
[----:B------:R-:W-:Y:S01]  /*3560*/  UIADD3 UR6, UPT, UPT, UR6, 0x1, URZ ;  /* 0x0000000106067890 */ /* 0x000fe2000fffe0ff */
[----:B------:R-:W-:-:S03]  /*3570*/  VIADD R3, R3, 0x1 ;  /* 0x0000000103037836 */ /* 0x000fc60000000000 */
[----:B------:R-:W-:Y:S02]  /*3580*/  UISETP.NE.AND UP0, UPT, UR6, 0x2, UPT ;  /* 0x000000020600788c */ /* 0x000fe4000bf05270 */
[----:B------:R-:W-:Y:S01]  /*3590*/  ISETP.NE.AND P0, PT, R3, 0x2, PT ;  /* 0x000000020300780c */ /* 0x000fe20003f05270 */
[----:B------:R-:W-:Y:S06]  /*35a0*/  UGETNEXTWORKID.BROADCAST [UR4], [UR5] ;  /* 0x00000000040073ca */ /* 0x000fec0008000100 */
[----:B------:R-:W-:Y:S02]  /*35b0*/  USEL UR4, URZ, 0x1, UP0 ;  /* 0x00000001ff047887 */ /* 0x000fe40008000000 */
[----:B------:R-:W-:-:S04]  /*35c0*/  USEL UR6, UR6, URZ, UP0 ;  /* 0x000000ff06067287 */ /* 0x000fc80008000000 */
[----:B------:R-:W-:Y:S02]  /*35d0*/  LOP3.LUT R12, R12, UR4, RZ, 0x3c, !PT ;  /* 0x000000040c0c7c12 */ /* 0x000fe4000f8e3cff */
[----:B-1----:R-:W-:-:S04]  /*35e0*/  SHF.L.U32 R4, R9, 0x1f, RZ ;  /* 0x0000001f09047819 */ /* 0x002fc800000006ff */
[----:B------:R-:W1:Y:S02]  /*35f0*/  SYNCS.PHASECHK.TRANS64.TRYWAIT P1, [R0+URZ+0x180], R4 ;  /* 0x00018004000075a7 */ /* 0x000e6400080211ff */
[----:B-1----:R-:W-:Y:S05]  /*3600*/  @!P1 BRA `(.L_x_67) ;  /* 0x0000005800649947 */ /* 0x002fea0003800000 */
.L_x_195:
[----:B-1----:R-:W-:Y:S01]  /*3610*/  LEA R4, R11, UR37, 0x4 ;  /* 0x000000250b047c11 */ /* 0x002fe2000f8e20ff */
[----:B------:R-:W-:Y:S01]  /*3620*/  VIADD R0, R0, 0x190 ;  /* 0x0000019000007836 */ /* 0x000fe20000000000 */
[----:B------:R-:W-:Y:S01]  /*3630*/  SEL R3, R3, RZ, P0 ;  /* 0x000000ff03037207 */ /* 0x000fe20000000000 */
[----:B------:R-:W-:-:S03]  /*3640*/  VIADD R11, R11, 0x1 ;  /* 0x000000010b0b7836 */ /* 0x000fc60000000000 */
[----:B------:R-:W1:Y:S01]  /*3650*/  LDS.128 R4, [R4+0x210] ;  /* 0x0002100004047984 */ /* 0x000e620000000c00 */
[----:B------:R-:W-:Y:S02]  /*3660*/  PRMT R0, RZ, 0x654, R0 ;  /* 0x00000654ff007816 */ /* 0x000fe40000000000 */
[C---:B------:R-:W-:Y:S01]  /*3670*/  ISETP.NE.AND P1, PT, R11.reuse, 0x2, PT ;  /* 0x000000020b00780c */ /* 0x040fe20003f25270 */
[----:B------:R-:W-:Y:S01]  /*3680*/  @!PT LDS RZ, [RZ] ;  /* 0x00000000fffff984 */ /* 0x000fe20000000800 */
[----:B------:R-:W-:Y:S01]  /*3690*/  @!PT LDS RZ, [RZ] ;  /* 0x00000000fffff984 */ /* 0x000fe20000000800 */
[----:B------:R-:W-:Y:S01]  /*36a0*/  @!PT LDS RZ, [RZ] ;  /* 0x00000000fffff984 */ /* 0x000fe20000000800 */
[----:B------:R-:W-:Y:S01]  /*36b0*/  @!PT LDS RZ, [RZ] ;  /* 0x00000000fffff984 */ /* 0x000fe20000000800 */
[----:B------:R2:W-:Y:S06]  /*36c0*/  MEMBAR.ALL.CTA ;  /* 0x0000000000007992 */ /* 0x0005ec0000008000 */
[----:B--2---:R-:W2:Y:S01]  /*36d0*/  FENCE.VIEW.ASYNC.S ;  /* 0x00000000000073c6 */ /* 0x004ea20000000000 */
[----:B------:R-:W-:Y:S01]  /*36e0*/  SEL R11, R11, RZ, P1 ;  /* 0x000000ff0b0b7207 */ /* 0x000fe20000800000 */
[----:B--2---:R2:W-:Y:S01]  /*36f0*/  SYNCS.ARRIVE.TRANS64.RED.A1T0 RZ, [R0+URZ], RZ ;  /* 0x000000ff00ff79a7 */ /* 0x0045e200081004ff */
[----:B-1----:R-:W-:-:S02]  /*3700*/  LOP3.LUT P3, RZ, R6, 0x1, RZ, 0xc0, !PT ;  /* 0x0000000106ff7812 */ /* 0x002fc4000786c0ff */
[----:B------:R-:W-:-:S04]  /*3710*/  SEL R4, RZ, 0x1, P1 ;  /* 0x00000001ff047807 */ /* 0x000fc80000800000 */
[----:B------:R-:W-:Y:S02]  /*3720*/  LOP3.LUT R9, R9, R4, RZ, 0x3c, !PT ;  /* 0x0000000409097212 */ /* 0x000fe400078e3cff */
[----:B--2---:R-:W-:-:S04]  /*3730*/  SEL R0, RZ, 0x1, P0 ;  /* 0x00000001ff007807 */ /* 0x004fc80000000000 */
[----:B------:R-:W-:Y:S01]  /*3740*/  LOP3.LUT R8, R8, R0, RZ, 0x3c, !PT ;  /* 0x0000000008087212 */ /* 0x000fe200078e3cff */
[----:B------:R-:W-:Y:S06]  /*3750*/  @P3 BRA `(.L_x_68) ;  /* 0xfffffffc002c3947 */ /* 0x000fec000383ffff */
[----:B------:R-:W-:Y:S01]  /*3760*/  ULEA UR5, UR6, UR37, 0x3 ;  /* 0x0000002506057291 */ /* 0x000fe2000f8e18ff */
[----:B------:R-:W-:-:S08]  /*3770*/  SHF.L.U32 R2, R12, 0x1f, RZ ;  /* 0x0000001f0c027819 */ /* 0x000fd000000006ff */
[----:B------:R-:W1:Y:S02]  /*3780*/  SYNCS.PHASECHK.TRANS64 P0, [UR5+0x190], R2 ;  /* 0x00019002ff0075a7 */ /* 0x000e640008001005 */
[----:B-1----:R-:W-:Y:S05]  /*3790*/  @P0 BRA `(.L_x_69) ;  /* 0x0000000000080947 */ /* 0x002fea0003800000 */
[----:B------:R-:W1:Y:S02]  /*37a0*/  SYNCS.PHASECHK.TRANS64.TRYWAIT P0, [UR5+0x190], R2 ;  /* 0x00019002ff0075a7 */ /* 0x000e640008001105 */
[----:B-1----:R-:W-:Y:S05]  /*37b0*/  @!P0 BRA `(.L_x_70) ;  /* 0x00000058000c8947 */ /* 0x002fea0003800000 */
.L_x_69:
[----:B------:R-:W-:-:S04]  /*37c0*/  UIADD3 UR4, UPT, UPT, UR6, 0x1, URZ ;  /* 0x0000000106047890 */ /* 0x000fc8000fffe0ff */
[----:B------:R-:W-:-:S04]  /*37d0*/  UISETP.NE.AND UP0, UPT, UR4, 0x2, UPT ;  /* 0x000000020400788c */ /* 0x000fc8000bf05270 */
[----:B------:R-:W-:Y:S02]  /*37e0*/  USEL UR7, URZ, 0x1, UP0 ;  /* 0x00000001ff077887 */ /* 0x000fe40008000000 */
[----:B------:R-:W-:-:S04]  /*37f0*/  USEL UR4, UR4, URZ, UP0 ;  /* 0x000000ff04047287 */ /* 0x000fc80008000000 */
[----:B------:R-:W-:Y:S01]  /*3800*/  ULEA UR4, UR4, UR37, 0x3 ;  /* 0x0000002504047291 */ /* 0x000fe2000f8e18ff */
[----:B-1----:R-:W-:-:S04]  /*3810*/  LOP3.LUT R2, R12, UR7, RZ, 0x3c, !PT ;  /* 0x000000070c027c12 */ /* 0x002fc8000f8e3cff */
[----:B------:R-:W-:-:S04]  /*3820*/  SHF.L.U32 R0, R2, 0x1f, RZ ;  /* 0x0000001f02007819 */ /* 0x000fc800000006ff */
[----:B------:R-:W1:Y:S02]  /*3830*/  SYNCS.PHASECHK.TRANS64 P0, [UR4+0x190], R0 ;  /* 0x00019000ff0075a7 */ /* 0x000e640008001004 */
[----:B-1----:R-:W-:Y:S05]  /*3840*/  @P0 EXIT ;  /* 0x000000000000094d */ /* 0x002fea0003800000 */
[----:B------:R-:W-:Y:S02]  /*3850*/  SHF.L.U32 R2, R2, 0x1f, RZ ;  /* 0x0000001f02027819 */ /* 0x000fe400000006ff */
[----:B------:R-:W-:-:S07]  /*3860*/  MOV R0, UR4 ;  /* 0x0000000400007c02 */ /* 0x000fce0008000f00 */
.L_x_71:
[----:B-1----:R1:W2:Y:S02]  /*3870*/  SYNCS.PHASECHK.TRANS64.TRYWAIT P0, [R0+URZ+0x190], R2 ;  /* 0x00019002000075a7 */ /* 0x0022a400080011ff */
[----:B--2---:R-:W-:Y:S05]  /*3880*/  @!P0 NANOSLEEP.SYNCS 0x989680 ;  /* 0x009896800000895d */ /* 0x004fea0003900000 */
[----:B------:R-:W2:Y:S02]  /*3890*/  @!P0 SYNCS.PHASECHK.TRANS64 P0, [R0+URZ+0x190], R2 ;  /* 0x00019002000085a7 */ /* 0x000ea400080010ff */
[----:B--2---:R-:W-:Y:S05]  /*38a0*/  @P0 EXIT ;  /* 0x000000000000094d */ /* 0x004fea0003800000 */
[----:B------:R-:W-:Y:S05]  /*38b0*/  BRA `(.L_x_71) ;  /* 0xfffffffc00ec7947 */ /* 0x000fea000383ffff */
.L_x_64:
[----:B------:R-:W-:Y:S05]  /*38c0*/  BRA.U UP4, `(.L_x_72) ;  /* 0x0000001104a07547 */ /* 0x000fea000b800000 */
[----:B------:R-:W-:Y:S01]  /*38d0*/  UMOV UR6, 0x40 ;  /* 0x0000004000067882 */ /* 0x000fe20000000000 */
[----:B------:R-:W-:Y:S01]  /*38e0*/  NOP ;  /* 0x0000000000007918 */ /* 0x000fe20000000000 */
[----:B------:R-:W-:Y:S01]  /*38f0*/  ULEA UR6, UR37, UR6, 0x18 ;  /* 0x0000000625067291 */ /* 0x000fe2000f8ec0ff */
[----:B------:R-:W-:Y:S02]  /*3900*/  UMOV UR7, 0x400 ;  /* 0x0000040000077882 */ /* 0x000fe40000000000 */
[----:B------:R-:W-:-:S06]  /*3910*/  ULEA UR37, UR37, UR7, 0x18 ;  /* 0x0000000725257291 */ /* 0x000fcc000f8ec0ff */
[----:B------:R-:W1:Y:S02]  /*3920*/  LDS.U8 R2, [UR6+0x1c] ;  /* 0x00001c06ff027984 */ /* 0x000e640008000000 */
[----:B-1----:R-:W-:-:S13]  /*3930*/  ISETP.NE.AND P0, PT, R2, RZ, PT ;  /* 0x000000ff0200720c */ /* 0x002fda0003f05270 */
[----:B------:R-:W-:Y:S05]  /*3940*/  @P0 BRA `(.L_x_73) ;  /* 0x0000000400080947 */ /* 0x000fea0003800000 */
[----:B------:R-:W-:Y:S02]  /*3950*/  UISETP.NE.U32.AND UP0, UPT, UR5, 0x1, UPT ;  /* 0x000000010500788c */ /* 0x000fe4000bf05070 */
[----:B------:R-:W-:-:S07]  /*3960*/  UIADD3 UR8, UPT, UPT, UR6, 0x8, URZ ;  /* 0x0000000806087890 */ /* 0x000fce000fffe0ff */
[----:B------:R-:W-:Y:S05]  /*3970*/  BRA.U !UP0, `(.L_x_74) ;  /* 0x00000001089c7547 */ /* 0x000fea000b800000 */
[----:B------:R-:W-:Y:S01]  /*3980*/  ELECT P0, URZ, PT ;  /* 0x0000000000ff782f */ /* 0x000fe20003800000 */
[----:B------:R-:W-:-:S12]  /*3990*/  BSSY B0, `(.L_x_74) ;  /* 0x0000025000007945 */ /* 0x000fd80003800000 */
[----:B------:R-:W-:Y:S05]  /*39a0*/  @!P0 BRA `(.L_x_75) ;  /* 0x00000000008c8947 */ /* 0x000fea0003800000 */
[----:B------:R-:W-:-:S05]  /*39b0*/  UMOV UR7, 0x10 ;  /* 0x0000001000077882 */ /* 0x000fca0000000000 */
[----:B------:R-:W-:Y:S04]  /*39c0*/  DEPBAR.LE SB1, 0x36 ;  /* 0x00009d800000791a */ /* 0x000fe80000000000 */
[----:B------:R-:W1:Y:S02]  /*39d0*/  UTCATOMSWS.2CTA.FIND_AND_SET.ALIGN UP1, UR7, UR7 ;  /* 0x00000007000775e3 */ /* 0x000e640008220800 */
[----:B-1----:R-:W-:Y:S01]  /*39e0*/  MOV R10, UR7 ;  /* 0x00000007000a7c02 */ /* 0x002fe20008000f00 */
[----:B------:R-:W-:Y:S06]  /*39f0*/  BRA.U UP1, `(.L_x_76) ;  /* 0x0000000101187547 */ /* 0x000fec000b800000 */
.L_x_77:
[----:B------:R-:W-:Y:S05]  /*3a00*/  NANOSLEEP 0x64 ;  /* 0x000000640000795d */ /* 0x000fea0003800000 */
[----:B------:R-:W-:-:S05]  /*3a10*/  UMOV UR7, 0x10 ;  /* 0x0000001000077882 */ /* 0x000fca0000000000 */
[----:B------:R-:W-:Y:S04]  /*3a20*/  DEPBAR.LE SB1, 0x36 ;  /* 0x00009d800000791a */ /* 0x000fe80000000000 */
[----:B------:R-:W1:Y:S02]  /*3a30*/  UTCATOMSWS.2CTA.FIND_AND_SET.ALIGN UP1, UR7, UR7 ;  /* 0x00000007000775e3 */ /* 0x000e640008220800 */
[----:B-1----:R-:W-:Y:S01]  /*3a40*/  MOV R10, UR7 ;  /* 0x00000007000a7c02 */ /* 0x002fe20008000f00 */
[----:B------:R-:W-:Y:S05]  /*3a50*/  BRA.U !UP1, `(.L_x_77) ;  /* 0xfffffffd09e87547 */ /* 0x000fea000b83ffff */
.L_x_76:
[----:B------:R-:W1:Y:S01]  /*3a60*/  LDS R5, [UR6+0x10] ;  /* 0x00001006ff057984 */ /* 0x000e620008000800 */
[----:B------:R-:W-:Y:S01]  /*3a70*/  IMAD.U32 R3, RZ, RZ, UR37 ;  /* 0x00000025ff037e24 */ /* 0x000fe2000f8e00ff */
[----:B------:R-:W-:-:S03]  /*3a80*/  MOV R2, UR4 ;  /* 0x0000000400027c02 */ /* 0x000fc60008000f00 */
[----:B------:R-:W-:Y:S01]  /*3a90*/  VIADD R3, R3, 0x230 ;  /* 0x0000023003037836 */ /* 0x000fe20000000000 */
[----:B-1----:R-:W-:-:S04]  /*3aa0*/  SHF.L.U32 R5, R5, 0x1f, RZ ;  /* 0x0000001f05057819 */ /* 0x002fc800000006ff */
[----:B------:R-:W1:Y:S02]  /*3ab0*/  SYNCS.PHASECHK.TRANS64.TRYWAIT P0, [UR6+0x8], R5 ;  /* 0x00000805ff0075a7 */ /* 0x000e640008001106 */
[----:B-1----:R-:W-:Y:S05]  /*3ac0*/  @P0 BRA `(.L_x_78) ;  /* 0x0000000000080947 */ /* 0x002fea0003800000 */
[----:B------:R-:W1:Y:S02]  /*3ad0*/  SYNCS.PHASECHK.TRANS64.TRYWAIT P0, [UR6+0x8], R5 ;  /* 0x00000805ff0075a7 */ /* 0x000e640008001106 */
[----:B-1----:R-:W-:Y:S05]  /*3ae0*/  @!P0 BRA `(.L_x_79) ;  /* 0x0000005400588947 */ /* 0x002fea0003800000 */
.L_x_78:
[----:B-1----:R-:W-:Y:S01]  /*3af0*/  HFMA2 R4, -RZ, RZ, 0, 5.9604644775390625e-08 ;  /* 0x00000001ff047431 */ /* 0x002fe200000001ff */
[----:B------:R-:W-:Y:S01]  /*3b00*/  UPRMT UR7, UR4, 0x654, UR8 ;  /* 0x0000065404077896 */ /* 0x000fe20008000008 */
[----:B------:R-:W-:Y:S01]  /*3b10*/  IMAD.MOV.U32 R7, RZ, RZ, 0xffff ;  /* 0x0000ffffff077424 */ /* 0x000fe200078e00ff */
[----:B------:R-:W-:Y:S01]  /*3b20*/  PRMT R2, R2, 0x654, R3 ;  /* 0x0000065402027816 */ /* 0x000fe20000000003 */
[----:B------:R-:W-:Y:S02]  /*3b30*/  IMAD.MOV.U32 R5, RZ, RZ, 0x4 ;  /* 0x00000004ff057424 */ /* 0x000fe400078e00ff */
[----:B------:R-:W-:Y:S01]  /*3b40*/  IMAD.SHL.U32 R9, R10, 0x20, RZ ;  /* 0x000000200a097824 */ /* 0x000fe200078e00ff */
[----:B------:R-:W-:Y:S02]  /*3b50*/  MOV R3, UR7 ;  /* 0x0000000700037c02 */ /* 0x000fe40008000f00 */
[-C--:B------:R-:W-:Y:S01]  /*3b60*/  SHF.L.U32 R7, R7, R10.reuse, RZ ;  /* 0x0000000a07077219 */ /* 0x080fe200000006ff */
[----:B------:R1:W-:Y:S01]  /*3b70*/  SYNCS.ARRIVE.TRANS64.RED RZ, [UR7], R5 ;  /* 0x00000005ffff79a7 */ /* 0x0003e20008000407 */
[----:B------:R-:W-:Y:S01]  /*3b80*/  SHF.L.U32 R6, R4, R10, RZ ;  /* 0x0000000a04067219 */ /* 0x000fe200000006ff */
[----:B------:R1:W-:Y:S04]  /*3b90*/  STS [UR37+0x230], R9 ;  /* 0x00023009ff007988 */ /* 0x0003e80008000825 */
[----:B------:R1:W-:Y:S04]  /*3ba0*/  STAS [R2.64], R10 ;  /* 0x0000000a02007dbd */ /* 0x0003e8000c0008ff */
[----:B------:R1:W-:Y:S04]  /*3bb0*/  ATOMS.OR RZ, [UR6+0x14], R7 ;  /* 0x00001407ffff798c */ /* 0x0003e8000b000006 */
[----:B------:R1:W-:Y:S04]  /*3bc0*/  ATOMS.OR RZ, [UR6+0x18], R6 ;  /* 0x00001806ffff798c */ /* 0x0003e8000b000006 */
[----:B------:R1:W-:Y:S02]  /*3bd0*/  ATOMS.XOR RZ, [UR6+0x10], R4 ;  /* 0x00001004ffff798c */ /* 0x0003e4000b800006 */
.L_x_75:
[----:B------:R-:W-:Y:S05]  /*3be0*/  BSYNC B0 ;  /* 0x0000000000007941 */ /* 0x000fea0003800000 */
.L_x_74:
[----:B------:R-:W-:Y:S05]  /*3bf0*/  BRA.U UP0, `(.L_x_80) ;  /* 0x00000001006c7547 */ /* 0x000fea000b800000 */
[----:B------:R-:W-:-:S03]  /*3c00*/  UMOV UR7, 0xffffffff ;  /* 0xffffffff00077882 */ /* 0x000fc60000000000 */
[----:B------:R-:W-:Y:S05]  /*3c10*/  BRA.DIV UR7, `(.L_x_81) ;  /* 0x0000005607247947 */ /* 0x000fea000b800000 */
[----:B------:R-:W-:-:S13]  /*3c20*/  ELECT P6, URZ, PT ;  /* 0x0000000000ff782f */ /* 0x000fda00038c0000 */
.L_x_199:
[----:B------:R-:W-:Y:S05]  /*3c30*/  @!P6 BRA `(.L_x_80) ;  /* 0x00000000005ce947 */ /* 0x000fea0003800000 */
[----:B-1----:R-:W1:Y:S02]  /*3c40*/  LDS R3, [UR6+0x10] ;  /* 0x00001006ff037984 */ /* 0x002e640008000800 */
[----:B-1----:R-:W-:-:S04]  /*3c50*/  SHF.L.U32 R3, R3, 0x1f, RZ ;  /* 0x0000001f03037819 */ /* 0x002fc800000006ff */
[----:B------:R-:W1:Y:S02]  /*3c60*/  SYNCS.PHASECHK.TRANS64.TRYWAIT P0, [UR6+0x8], R3 ;  /* 0x00000803ff0075a7 */ /* 0x000e640008001106 */
[----:B-1----:R-:W-:Y:S05]  /*3c70*/  @P0 BRA `(.L_x_82) ;  /* 0x0000000000080947 */ /* 0x002fea0003800000 */
[----:B------:R-:W1:Y:S02]  /*3c80*/  SYNCS.PHASECHK.TRANS64.TRYWAIT P0, [UR6+0x8], R3 ;  /* 0x00000803ff0075a7 */ /* 0x000e640008001106 */
[----:B-1----:R-:W-:Y:S05]  /*3c90*/  @!P0 BRA `(.L_x_83) ;  /* 0x0000005400248947 */ /* 0x002fea0003800000 */
.L_x_82:
[----:B------:R-:W2:Y:S01]  /*3ca0*/  LDS R5, [UR37+0x230] ;  /* 0x00023025ff057984 */ /* 0x000ea20008000800 */
[----:B-1----:R-:W-:Y:S02]  /*3cb0*/  HFMA2 R2, -RZ, RZ, 0, 5.9604644775390625e-08 ;  /* 0x00000001ff027431 */ /* 0x002fe400000001ff */
[----:B------:R-:W-:Y:S01]  /*3cc0*/  IMAD.MOV.U32 R3, RZ, RZ, 0xffff ;  /* 0x0000ffffff037424 */ /* 0x000fe200078e00ff */
[----:B------:R-:W-:Y:S01]  /*3cd0*/  UPRMT UR7, UR4, 0x654, UR8 ;  /* 0x0000065404077896 */ /* 0x000fe20008000008 */
[----:B--2---:R-:W-:-:S03]  /*3ce0*/  IMAD.SHL.U32 R4, R5, 0x20, RZ ;  /* 0x0000002005047824 */ /* 0x004fc600078e00ff */
[-C--:B------:R-:W-:Y:S02]  /*3cf0*/  SHF.L.U32 R3, R3, R5.reuse, RZ ;  /* 0x0000000503037219 */ /* 0x080fe400000006ff */
[----:B------:R-:W-:Y:S01]  /*3d00*/  SHF.L.U32 R5, R2, R5, RZ ;  /* 0x0000000502057219 */ /* 0x000fe200000006ff */
[----:B------:R2:W-:Y:S04]  /*3d10*/  STS [UR37+0x230], R4 ;  /* 0x00023004ff007988 */ /* 0x0005e80008000825 */
[----:B------:R2:W-:Y:S04]  /*3d20*/  ATOMS.OR RZ, [UR6+0x14], R3 ;  /* 0x00001403ffff798c */ /* 0x0005e8000b000006 */
[----:B------:R2:W-:Y:S01]  /*3d30*/  ATOMS.OR RZ, [UR6+0x18], R5 ;  /* 0x00001805ffff798c */ /* 0x0005e2000b000006 */
[----:B------:R-:W-:Y:S03]  /*3d40*/  SYNCS.ARRIVE.TRANS64.RED.A1T0 RZ, [UR7], RZ ;  /* 0x000000ffffff79a7 */ /* 0x000fe60008100407 */
[----:B------:R2:W-:Y:S01]  /*3d50*/  ATOMS.XOR RZ, [UR6+0x10], R2 ;  /* 0x00001002ffff798c */ /* 0x0005e2000b800006 */
[----:B------:R-:W-:Y:S05]  /*3d60*/  BRA `(.L_x_80) ;  /* 0x0000000000107947 */ /* 0x000fea0003800000 */
.L_x_73:
[----:B------:R-:W-:-:S05]  /*3d70*/  MOV R2, 0xffffffff ;  /* 0xffffffff00027802 */ /* 0x000fca0000000f00 */
[----:B------:R1:W-:Y:S02]  /*3d80*/  STS [UR37+0x230], R2 ;  /* 0x00023002ff007988 */ /* 0x0003e40008000825 */
[----:B-1----:R-:W-:Y:S02]  /*3d90*/  MOV R2, 0x3db0 ;  /* 0x00003db000027802 */ /* 0x002fe40000000f00 */
[----:B-----5:R-:W-:Y:S05]  /*3da0*/  CALL.REL.NOINC `($__internal_1_$__cuda_sm10x_tcgen05_guardrail_trap_phase_invalid_during_alloc) ;  /* 0x0000005800847944 */ /* 0x020fea0003c00000 */
.L_x_80:
[----:B------:R-:W-:Y:S05]  /*3db0*/  WARPSYNC.ALL ;  /* 0x0000000000007948 */ /* 0x000fea0003800000 */
[----:B------:R-:W3:Y:S01]  /*3dc0*/  S2UR UR8, SR_CgaCtaId ;  /* 0x00000000000879c3 */ /* 0x000ee20000008800 */
[----:B------:R-:W-:Y:S01]  /*3dd0*/  UMOV UR6, 0x400 ;  /* 0x0000040000067882 */ /* 0x000fe20000000000 */
[----:B------:R-:W-:-:S06]  /*3de0*/  NOP ;  /* 0x0000000000007918 */ /* 0x000fcc0000000000 */
[----:B------:R-:W-:Y:S06]  /*3df0*/  BAR.ARV 0x6, 0xa0 ;  /* 0x0182800000007b1d */ /* 0x000fec0000002000 */
[----:B------:R-:W-:Y:S01]  /*3e00*/  LOP3.LUT R0, R0, 0xffff, RZ, 0xc0, !PT ;  /* 0x0000ffff00007812 */ /* 0x000fe200078ec0ff */
[----:B-1----:R-:W-:Y:S01]  /*3e10*/  IMAD.MOV.U32 R9, RZ, RZ, 0x1 ;  /* 0x00000001ff097424 */ /* 0x002fe200078e00ff */
[----:B------:R-:W-:Y:S01]  /*3e20*/  LOP3.LUT R8, R8, 0xffff, RZ, 0xc0, !PT ;  /* 0x0000ffff08087812 */ /* 0x000fe200078ec0ff */
[----:B------:R-:W-:Y:S01]  /*3e30*/  UMOV UR22, URZ ;  /* 0x000000ff00167c82 */ /* 0x000fe20008000000 */
[----:B------:R-:W-:Y:S01]  /*3e40*/  R2UR UR12, R0 ;  /* 0x00000000000c72ca */ /* 0x000fe200000e0000 */
[----:B------:R-:W-:Y:S01]  /*3e50*/  UMOV UR21, URZ ;  /* 0x000000ff00157c82 */ /* 0x000fe20008000000 */
[----:B------:R-:W-:Y:S01]  /*3e60*/  R2UR UR13, R8 ;  /* 0x00000000080d72ca */ /* 0x000fe200000e0000 */
[----:B------:R-:W-:Y:S01]  /*3e70*/  IMAD.MOV.U32 R8, RZ, RZ, RZ ;  /* 0x000000ffff087224 */ /* 0x000fe200078e00ff */
[----:B------:R-:W-:Y:S01]  /*3e80*/  UMOV UR20, URZ ;  /* 0x000000ff00147c82 */ /* 0x000fe20008000000 */
[----:B------:R-:W-:-:S02]  /*3e90*/  UISETP.NE.AND UP2, UPT, UR5, URZ, UPT ;  /* 0x000000ff0500728c */ /* 0x000fc4000bf45270 */
[----:B---3--:R-:W-:Y:S01]  /*3ea0*/  ULEA UR8, UR8, UR6, 0x18 ;  /* 0x0000000608087291 */ /* 0x008fe2000f8ec0ff */
[----:B------:R-:W1:Y:S03]  /*3eb0*/  LDCU UR6, c[0x0][0x38c] ;  /* 0x00007180ff0677ac */ /* 0x000e660008000800 */
[----:B------:R-:W-:Y:S02]  /*3ec0*/  UIADD3 UR14, UPT, UPT, UR8, 0x6600, URZ ;  /* 0x00006600080e7890 */ /* 0x000fe4000fffe0ff */
[----:B------:R-:W-:-:S03]  /*3ed0*/  UIADD3 UR15, UPT, UPT, UR8, 0x2e600, URZ ;  /* 0x0002e600080f7890 */ /* 0x000fc6000fffe0ff */
[----:B--2---:R-:W2:Y:S01]  /*3ee0*/  LDS R2, [UR8+0x230] ;  /* 0x00023008ff027984 */ /* 0x004ea20008000800 */
[----:B------:R-:W-:Y:S02]  /*3ef0*/  USHF.R.U32.HI UR14, URZ, 0x4, UR14 ;  /* 0x00000004ff0e7899 */ /* 0x000fe4000801160e */
[----:B------:R-:W-:Y:S02]  /*3f00*/  USHF.R.U32.HI UR15, URZ, 0x4, UR15 ;  /* 0x00000004ff0f7899 */ /* 0x000fe4000801160f */
[----:B------:R-:W-:Y:S02]  /*3f10*/  ULOP3.LUT UR14, UR14, 0x3fff, URZ, 0xc0, !UPT ;  /* 0x00003fff0e0e7892 */ /* 0x000fe4000f8ec0ff */
[----:B------:R-:W-:Y:S02]  /*3f20*/  ULOP3.LUT UR15, UR15, 0x3fff, URZ, 0xc0, !UPT ;  /* 0x00003fff0f0f7892 */ /* 0x000fe4000f8ec0ff */
[----:B------:R-:W-:Y:S02]  /*3f30*/  ULOP3.LUT UR14, UR14, 0x10000, URZ, 0xfc, !UPT ;  /* 0x000100000e0e7892 */ /* 0x000fe4000f8efcff */
[----:B-1----:R-:W-:-:S02]  /*3f40*/  UIADD3 UR6, UPT, UPT, UR6, 0x1f, URZ ;  /* 0x0000001f06067890 */ /* 0x002fc4000fffe0ff */
[----:B------:R-:W-:Y:S02]  /*3f50*/  ULOP3.LUT UR15, UR15, 0x10000, URZ, 0xfc, !UPT ;  /* 0x000100000f0f7892 */ /* 0x000fe4000f8efcff */
[----:B------:R-:W-:Y:S01]  /*3f60*/  USHF.R.S32.HI UR7, URZ, 0x1f, UR6 ;  /* 0x0000001fff077899 */ /* 0x000fe20008011406 */
[----:B------:R-:W-:Y:S01]  /*3f70*/  UMOV UR28, 0x0 ;  /* 0x00000000001c7882 */ /* 0x000fe20000000000 */
[----:B------:R-:W-:Y:S02]  /*3f80*/  UMOV UR29, 0x10100490 ;  /* 0x10100490001d7882 */ /* 0x000fe40000000000 */
[----:B------:R-:W-:Y:S01]  /*3f90*/  ULEA.HI UR7, UR7, UR6, URZ, 0x5 ;  /* 0x0000000607077291 */ /* 0x000fe2000f8f28ff */
[----:B------:R-:W-:Y:S01]  /*3fa0*/  UMOV UR26, 0x0 ;  /* 0x00000000001a7882 */ /* 0x000fe20000000000 */
[----:B------:R-:W-:Y:S02]  /*3fb0*/  UMOV UR27, 0x10100490 ;  /* 0x10100490001b7882 */ /* 0x000fe40000000000 */
[----:B------:R-:W-:-:S04]  /*3fc0*/  USHF.R.S32.HI UR7, URZ, 0x5, UR7 ;  /* 0x00000005ff077899 */ /* 0x000fc80008011407 */
[----:B------:R-:W-:-:S04]  /*3fd0*/  UISETP.LT.AND UP0, UPT, UR7, 0x1, UPT ;  /* 0x000000010700788c */ /* 0x000fc8000bf01270 */
[----:B------:R-:W-:Y:S01]  /*3fe0*/  USEL UR23, UR7, 0x1, !UP0 ;  /* 0x0000000107177887 */ /* 0x000fe2000c000000 */
[----:B--2---:R-:W-:Y:S02]  /*3ff0*/  R2UR UR24, R2 ;  /* 0x00000000021872ca */ /* 0x004fe400000e0000 */
[----:B------:R-:W-:-:S13]  /*4000*/  CS2R R2, SRZ ;  /* 0x0000000000027805 */ /* 0x000fda000001ff00 */
.L_x_91:
[C---:B------:R-:W-:Y:S02]  /*4010*/  LEA R0, R8.reuse, UR8, 0x3 ;  /* 0x0000000808007c11 */ /* 0x040fe4000f8e18ff */
[----:B------:R-:W-:Y:S02]  /*4020*/  SHF.L.U32 R4, R3, 0x1f, RZ ;  /* 0x0000001f03047819 */ /* 0x000fe400000006ff */
[----:B------:R-:W-:Y:S02]  /*4030*/  LEA R5, R8, UR8, 0x4 ;  /* 0x0000000808057c11 */ /* 0x000fe4000f8e20ff */
[----:B------:R-:W1:Y:S02]  /*4040*/  SYNCS.PHASECHK.TRANS64.TRYWAIT P0, [R0+URZ+0x180], R4 ;  /* 0x00018004000075a7 */ /* 0x000e6400080011ff */
[----:B-1-34-:R-:W-:Y:S05]  /*4050*/  @!P0 BRA `(.L_x_84) ;  /* 0x00000050004c8947 */ /* 0x01afea0003800000 */
.L_x_200:
[----:B-1----:R-:W1:Y:S01]  /*4060*/  LDS.128 R4, [R5+0x210] ;  /* 0x0002100005047984 */ /* 0x002e620000000c00 */
[----:B------:R-:W-:Y:S02]  /*4070*/  VIADD R0, R0, 0x190 ;  /* 0x0000019000007836 */ /* 0x000fe40000000000 */
[----:B------:R-:W-:Y:S01]  /*4080*/  VIADD R8, R8, 0x1 ;  /* 0x0000000108087836 */ /* 0x000fe20000000000 */
[----:B------:R-:W-:Y:S01]  /*4090*/  @!PT LDS RZ, [RZ] ;  /* 0x00000000fffff984 */ /* 0x000fe20000000800 */
[----:B------:R-:W-:Y:S01]  /*40a0*/  @!PT LDS RZ, [RZ] ;  /* 0x00000000fffff984 */ /* 0x000fe20000000800 */
[----:B------:R-:W-:Y:S01]  /*40b0*/  @!PT LDS RZ, [RZ] ;  /* 0x00000000fffff984 */ /* 0x000fe20000000800 */
[----:B------:R-:W-:Y:S01]  /*40c0*/  @!PT LDS RZ, [RZ] ;  /* 0x00000000fffff984 */ /* 0x000fe20000000800 */
[----:B------:R2:W-:Y:S06]  /*40d0*/  MEMBAR.ALL.CTA ;  /* 0x0000000000007992 */ /* 0x0005ec0000008000 */
[----:B--2---:R-:W2:Y:S01]  /*40e0*/  FENCE.VIEW.ASYNC.S ;  /* 0x00000000000073c6 */ /* 0x004ea20000000000 */
[----:B------:R-:W-:-:S04]  /*40f0*/  PRMT R0, RZ, 0x654, R0 ;  /* 0x00000654ff007816 */ /* 0x000fc80000000000 */
[----:B--2---:R2:W-:Y:S01]  /*4100*/  SYNCS.ARRIVE.TRANS64.RED.A1T0 RZ, [R0+URZ], RZ ;  /* 0x000000ff00ff79a7 */ /* 0x0045e200081004ff */
[----:B-1----:R-:W-:Y:S01]  /*4110*/  LOP3.LUT P1, RZ, R6, 0x1, RZ, 0xc0, !PT ;  /* 0x0000000106ff7812 */ /* 0x002fe2000782c0ff */
[----:B--2---:R-:W-:-:S12]  /*4120*/  BRA.U UP2, `(.L_x_85) ;  /* 0x0000000102e07547 */ /* 0x004fd8000b800000 */
[----:B------:R-:W1:Y:S01]  /*4130*/  LDCU UR6, c[0x0][0x38c] ;  /* 0x00007180ff0677ac */ /* 0x000e620008000800 */
[----:B------:R-:W-:Y:S02]  /*4140*/  PLOP3.LUT P2, PT, PT, PT, PT, 0x80, 0x8 ;  /* 0x000000000008781c */ /* 0x000fe40003f4f070 */
[----:B------:R-:W-:Y:S01]  /*4150*/  SHF.L.U32 R4, R9, 0x1f, RZ ;  /* 0x0000001f09047819 */ /* 0x000fe200000006ff */
[----:B------:R-:W-:Y:S02]  /*4160*/  ULEA UR10, UR22, UR8, 0x3 ;  /* 0x00000008160a7291 */ /* 0x000fe4000f8e18ff */
[----:B------:R-:W-:Y:S02]  /*4170*/  ULEA UR11, UR22, UR24, 0x6 ;  /* 0x00000018160b7291 */ /* 0x000fe4000f8e30ff */
[----:B-1----:R-:W-:-:S06]  /*4180*/  UISETP.GE.AND UP0, UPT, UR6, 0x1, UPT ;  /* 0x000000010600788c */ /* 0x002fcc000bf06270 */
[----:B------:R-:W-:-:S05]  /*4190*/  PLOP3.LUT P0, PT, PT, PT, UP0, 0x80, 0x8 ;  /* 0x000000000008781c */ /* 0x000fca0003f0f008 */
[----:B------:R-:W-:-:S08]  /*41a0*/  @UP0 ULEA UR6, UR21, UR8, 0x3 ;  /* 0x0000000815060291 */ /* 0x000fd0000f8e18ff */
[----:B------:R-:W-:-:S04]  /*41b0*/  @P0 SHF.L.U32 R0, R2, 0x1f, RZ ;  /* 0x0000001f02000819 */ /* 0x000fc800000006ff */
[----:B------:R1:W2:Y:S01]  /*41c0*/  @P0 SYNCS.PHASECHK.TRANS64.TRYWAIT P2, [UR6], R0 ;  /* 0x00000000ff0005a7 */ /* 0x0002a20008041106 */
[----:B------:R-:W3:Y:S02]  /*41d0*/  SYNCS.PHASECHK.TRANS64.TRYWAIT P0, [UR10+0x1c0], R4 ;  /* 0x0001c004ff0075a7 */ /* 0x000ee4000800110a */
[----:B-123--:R-:W-:Y:S05]  /*41e0*/  @!P0 BRA `(.L_x_86) ;  /* 0x0000004c00fc8947 */ /* 0x00efea0003800000 */
.L_x_202:
[----:B------:R-:W-:Y:S01]  /*41f0*/  UMOV UR19, UR20 ;  /* 0x0000001400137c82 */ /* 0x000fe20008000000 */
[----:B------:R-:W-:Y:S05]  /*4200*/  BRA.U !UP0, `(.L_x_87) ;  /* 0x0000000108987547 */ /* 0x000fea000b800000 */
[----:B------:R-:W-:Y:S02]  /*4210*/  UIADD3 UR19, UPT, UPT, UR23, UR20, URZ ;  /* 0x0000001417137290 */ /* 0x000fe4000fffe0ff */
[----:B------:R-:W-:Y:S01]  /*4220*/  UPLOP3.LUT UP3, UPT, UPT, UPT, UPT, 0x40, 0x4 ;  /* 0x000000000004789c */ /* 0x000fe20003f6e870 */
[----:B------:R-:W-:Y:S01]  /*4230*/  UMOV UR18, UR7 ;  /* 0x0000000700127c82 */ /* 0x000fe20008000000 */
[----:B------:R-:W-:-:S09]  /*4240*/  UMOV UR17, UR21 ;  /* 0x0000001500117c82 */ /* 0x000fd20008000000 */
.L_x_90:
[----:B--2---:R-:W-:Y:S01]  /*4250*/  ULEA UR9, UR17, UR8, 0x3 ;  /* 0x0000000811097291 */ /* 0x004fe2000f8e18ff */
[----:B---3--:R-:W-:Y:S11]  /*4260*/  @P2 BRA `(.L_x_88) ;  /* 0x00000000000c2947 */ /* 0x008ff60003800000 */
[----:B-1----:R-:W-:Y:S04]  /*4270*/  SHF.L.U32 R4, R2, 0x1f, RZ ;  /* 0x0000001f02047819 */ /* 0x002fe800000006ff */
[----:B------:R-:W1:Y:S02]  /*4280*/  SYNCS.PHASECHK.TRANS64.TRYWAIT P0, [UR9], R4 ;  /* 0x00000004ff0075a7 */ /* 0x000e640008001109 */
[----:B-1----:R-:W-:Y:S05]  /*4290*/  @!P0 BRA `(.L_x_89) ;  /* 0x0000004c00e88947 */ /* 0x002fea0003800000 */
.L_x_88:
[----:B------:R-:W-:Y:S01]  /*42a0*/  UISETP.NE.AND UP0, UPT, UR18, 0x1, UPT ;  /* 0x000000011200788c */ /* 0x000fe2000bf05270 */
[----:B------:R-:W-:Y:S01]  /*42b0*/  PLOP3.LUT P2, PT, PT, PT, PT, 0x80, 0x8 ;  /* 0x000000000008781c */ /* 0x000fe20003f4f070 */
[----:B------:R-:W-:Y:S02]  /*42c0*/  UIADD3 UR21, UPT, UPT, UR17, 0x1, URZ ;  /* 0x0000000111157890 */ /* 0x000fe4000fffe0ff */
[----:B------:R-:W-:Y:S02]  /*42d0*/  ULEA UR30, UR17, UR15, 0x7 ;  /* 0x0000000f111e7291 */ /* 0x000fe4000f8e38ff */
[----:B------:R-:W-:Y:S01]  /*42e0*/  UISETP.NE.AND UP1, UPT, UR21, 0x14, UPT ;  /* 0x000000141500788c */ /* 0x000fe2000bf25270 */
[----:B------:R-:W-:Y:S01]  /*42f0*/  PLOP3.LUT P0, PT, PT, PT, UP0, 0x80, 0x8 ;  /* 0x000000000008781c */ /* 0x000fe20003f0f008 */
[----:B------:R-:W-:Y:S02]  /*4300*/  ULEA UR32, UR17, UR14, 0x9 ;  /* 0x0000000e11207291 */ /* 0x000fe4000f8e48ff */
[----:B------:R-:W-:Y:S02]  /*4310*/  USEL UR16, URZ, 0x1, UP1 ;  /* 0x00000001ff107887 */ /* 0x000fe40008800000 */
[----:B------:R-:W-:Y:S02]  /*4320*/  USEL UR21, UR21, URZ, UP1 ;  /* 0x000000ff15157287 */ /* 0x000fe40008800000 */
[----:B------:R-:W-:Y:S02]  /*4330*/  UIADD3 UR36, UPT, UPT, UR30, 0x2, URZ ;  /* 0x000000021e247890 */ /* 0x000fe4000fffe0ff */
[----:B------:R-:W-:Y:S01]  /*4340*/  @UP0 ULEA UR6, UR21, UR8, 0x3 ;  /* 0x0000000815060291 */ /* 0x000fe2000f8e18ff */
[----:B------:R-:W-:Y:S01]  /*4350*/  LOP3.LUT R2, R2, UR16, RZ, 0x3c, !PT ;  /* 0x0000001002027c12 */ /* 0x000fe2000f8e3cff */
[----:B------:R-:W-:Y:S02]  /*4360*/  UIADD3 UR34, UPT, UPT, UR32, 0x2, URZ ;  /* 0x0000000220227890 */ /* 0x000fe4000fffe0ff */
[----:B------:R-:W-:Y:S01]  /*4370*/  UIADD3 UR9, UPT, UPT, UR9, 0xa0, URZ ;  /* 0x000000a009097890 */ /* 0x000fe2000fffe0ff */
[----:B-1----:R-:W-:Y:S01]  /*4380*/  @P0 SHF.L.U32 R0, R2, 0x1f, RZ ;  /* 0x0000001f02000819 */ /* 0x002fe200000006ff */
[----:B------:R-:W-:Y:S01]  /*4390*/  UMOV UR31, 0x80004020 ;  /* 0x80004020001f7882 */ /* 0x000fe20000000000 */
[----:B------:R-:W-:Y:S01]  /*43a0*/  UMOV UR33, 0x80004020 ;  /* 0x8000402000217882 */ /* 0x000fe20000000000 */
[----:B------:R-:W-:Y:S01]  /*43b0*/  UMOV UR37, 0x80004020 ;  /* 0x8000402000257882 */ /* 0x000fe20000000000 */
[----:B------:R2:W3:Y:S01]  /*43c0*/  @P0 SYNCS.PHASECHK.TRANS64.TRYWAIT P2, [UR6], R0 ;  /* 0x00000000ff0005a7 */ /* 0x0004e20008041106 */
[----:B------:R-:W-:Y:S01]  /*43d0*/  UIADD3 UR20, UPT, UPT, UR20, 0x1, URZ ;  /* 0x0000000114147890 */ /* 0x000fe2000fffe0ff */
[----:B------:R2:W-:Y:S01]  /*43e0*/  UTCHMMA.2CTA gdesc[UR32], gdesc[UR30], tmem[UR11], tmem[UR28], idesc[UR29], UP3 ;  /* 0x00ff1c1e200075ea */ /* 0x0005e20009a0000b */
[----:B------:R-:W-:Y:S02]  /*43f0*/  UIADD3 UR18, UPT, UPT, UR18, -0x1, URZ ;  /* 0xffffffff12127890 */ /* 0x000fe4000fffe0ff */
[----:B------:R-:W-:Y:S02]  /*4400*/  UISETP.NE.AND UP0, UPT, UR20, UR19, UPT ;  /* 0x000000131400728c */ /* 0x000fe4000bf05270 */
[----:B------:R-:W-:Y:S01]  /*4410*/  UPLOP3.LUT UP3, UPT, UPT, UPT, UPT, 0x80, 0x8 ;  /* 0x000000000008789c */ /* 0x000fe20003f6f070 */
[----:B------:R-:W-:Y:S01]  /*4420*/  UMOV UR35, 0x80004020 ;  /* 0x8000402000237882 */ /* 0x000fe20000000000 */
[----:B------:R-:W-:Y:S01]  /*4430*/  UMOV UR17, UR21 ;  /* 0x0000001500117c82 */ /* 0x000fe20008000000 */
[----:B------:R2:W-:Y:S01]  /*4440*/  UTCHMMA.2CTA gdesc[UR34], gdesc[UR36], tmem[UR11], tmem[UR26], idesc[UR27], UPT ;  /* 0x00ff1a24220075ea */ /* 0x0005e2000ba0000b */
[----:B------:R2:W-:Y:S03]  /*4450*/  UTCBAR.2CTA.MULTICAST [UR9], URZ, UR13 ;  /* 0x000000ff090073e9 */ /* 0x0005e6000820080d */
[----:B------:R-:W-:Y:S05]  /*4460*/  BRA.U UP0, `(.L_x_90) ;  /* 0xfffffffd00787547 */ /* 0x000fea000b83ffff */
.L_x_87:
[----:B------:R-:W-:Y:S01]  /*4470*/  UIADD3 UR10, UPT, UPT, UR10, 0x1a0, URZ ;  /* 0x000001a00a0a7890 */ /* 0x000fe2000fffe0ff */
[----:B------:R-:W-:-:S08]  /*4480*/  UMOV UR20, UR19 ;  /* 0x0000001300147c82 */ /* 0x000fd00008000000 */
[----:B------:R4:W-:Y:S01]  /*4490*/  UTCBAR.2CTA.MULTICAST [UR10], URZ, UR12 ;  /* 0x000000ff0a0073e9 */ /* 0x0009e2000820080c */
[----:B------:R-:W-:Y:S02]  /*44a0*/  NOP ;  /* 0x0000000000007918 */ /* 0x000fe40000000000 */
.L_x_85:
[----:B------:R-:W-:Y:S01]  /*44b0*/  UIADD3 UR22, UPT, UPT, UR22, 0x1, URZ ;  /* 0x0000000116167890 */ /* 0x000fe2000fffe0ff */
[----:B------:R-:W-:-:S03]  /*44c0*/  ISETP.NE.AND P0, PT, R8, 0x2, PT ;  /* 0x000000020800780c */ /* 0x000fc60003f05270 */
[----:B------:R-:W-:Y:S01]  /*44d0*/  UISETP.NE.AND UP0, UPT, UR22, 0x4, UPT ;  /* 0x000000041600788c */ /* 0x000fe2000bf05270 */
[----:B-12---:R-:W-:Y:S02]  /*44e0*/  SEL R0, RZ, 0x1, P0 ;  /* 0x00000001ff007807 */ /* 0x006fe40000000000 */
[----:B------:R-:W-:Y:S01]  /*44f0*/  SEL R8, R8, RZ, P0 ;  /* 0x000000ff08087207 */ /* 0x000fe20000000000 */
[----:B------:R-:W-:Y:S01]  /*4500*/  USEL UR6, URZ, 0x1, UP0 ;  /* 0x00000001ff067887 */ /* 0x000fe20008000000 */
[----:B------:R-:W-:Y:S01]  /*4510*/  LOP3.LUT R3, R3, R0, RZ, 0x3c, !PT ;  /* 0x0000000003037212 */ /* 0x000fe200078e3cff */
[----:B------:R-:W-:-:S04]  /*4520*/  USEL UR22, UR22, URZ, UP0 ;  /* 0x000000ff16167287 */ /* 0x000fc80008000000 */
[----:B------:R-:W-:Y:S01]  /*4530*/  LOP3.LUT R9, R9, UR6, RZ, 0x3c, !PT ;  /* 0x0000000609097c12 */ /* 0x000fe2000f8e3cff */
[----:B------:R-:W-:Y:S07]  /*4540*/  @P1 BRA `(.L_x_91) ;  /* 0xfffffff800b01947 */ /* 0x000fee000383ffff */
[----:B------:R-:W1:Y:S01]  /*4550*/  S2UR UR6, SR_CgaCtaId ;  /* 0x00000000000679c3 */ /* 0x000e620000008800 */
[----:B------:R-:W-:Y:S01]  /*4560*/  ELECT P0, URZ, PT ;  /* 0x0000000000ff782f */ /* 0x000fe20003800000 */
[----:B------:R-:W-:Y:S01]  /*4570*/  HFMA2 R0, -RZ, RZ, 0, 5.9604644775390625e-08 ;  /* 0x00000001ff007431 */ /* 0x000fe200000001ff */
[----:B------:R-:W-:-:S05]  /*4580*/  UMOV UR7, 0x40 ;  /* 0x0000004000077882 */ /* 0x000fca0000000000 */
[----:B------:R-:W-:Y:S01]  /*4590*/  UVIRTCOUNT.DEALLOC.SMPOOL 0x80 ;  /* 0x000000800000784c */ /* 0x000fe20000000000 */
[----:B------:R-:W-:Y:S02]  /*45a0*/  UISETP.NE.AND UP0, UPT, UR5, URZ, UPT ;  /* 0x000000ff0500728c */ /* 0x000fe4000bf05270 */
[----:B-1----:R-:W-:-:S09]  /*45b0*/  ULEA UR6, UR6, UR7, 0x18 ;  /* 0x0000000706067291 */ /* 0x002fd2000f8ec0ff */
[----:B------:R1:W-:Y:S01]  /*45c0*/  @P0 STS.U8 [UR6+0x1c], R0 ;  /* 0x00001c00ff000988 */ /* 0x0003e20008000006 */
[----:B------:R-:W-:Y:S05]  /*45d0*/  BRA.U UP0, `(.L_x_92) ;  /* 0x0000000100a07547 */ /* 0x000fea000b800000 */
[----:B------:R-:W-:Y:S01]  /*45e0*/  UIADD3 UR5, UPT, UPT, UR8, 0x1c0, URZ ;  /* 0x000001c008057890 */ /* 0x000fe2000fffe0ff */
[----:B------:R-:W-:-:S03]  /*45f0*/  SHF.L.U32 R2, R9, 0x1f, RZ ;  /* 0x0000001f09027819 */ /* 0x000fc600000006ff */
[----:B------:R-:W-:-:S09]  /*4600*/  ULEA UR7, UR22, UR5, 0x3 ;  /* 0x0000000516077291 */ /* 0x000fd2000f8e18ff */
[----:B------:R-:W2:Y:S02]  /*4610*/  SYNCS.PHASECHK.TRANS64.TRYWAIT P0, [UR7], R2 ;  /* 0x00000002ff0075a7 */ /* 0x000ea40008001107 */
[----:B--2---:R-:W-:Y:S05]  /*4620*/  @!P0 BRA `(.L_x_93) ;  /* 0x0000004c001c8947 */ /* 0x004fea0003800000 */
.L_x_205:
[----:B------:R-:W-:-:S04]  /*4630*/  UIADD3 UR9, UPT, UPT, UR22, 0x1, URZ ;  /* 0x0000000116097890 */ /* 0x000fc8000fffe0ff */
[----:B------:R-:W-:-:S04]  /*4640*/  UISETP.NE.AND UP1, UPT, UR9, 0x4, UPT ;  /* 0x000000040900788c */ /* 0x000fc8000bf25270 */
[----:B----4-:R-:W-:Y:S02]  /*4650*/  USEL UR10, URZ, 0x1, UP1 ;  /* 0x00000001ff0a7887 */ /* 0x010fe40008800000 */
[----:B------:R-:W-:-:S04]  /*4660*/  USEL UR9, UR9, URZ, UP1 ;  /* 0x000000ff09097287 */ /* 0x000fc80008800000 */
[----:B------:R-:W-:Y:S01]  /*4670*/  ULEA UR7, UR9, UR5, 0x3 ;  /* 0x0000000509077291 */ /* 0x000fe2000f8e18ff */
[----:B-1----:R-:W-:-:S04]  /*4680*/  LOP3.LUT R2, R9, UR10, RZ, 0x3c, !PT ;  /* 0x0000000a09027c12 */ /* 0x002fc8000f8e3cff */
[----:B------:R-:W-:-:S04]  /*4690*/  SHF.L.U32 R3, R2, 0x1f, RZ ;  /* 0x0000001f02037819 */ /* 0x000fc800000006ff */
[----:B------:R-:W1:Y:S02]  /*46a0*/  SYNCS.PHASECHK.TRANS64.TRYWAIT P0, [UR7], R3 ;  /* 0x00000003ff0075a7 */ /* 0x000e640008001107 */
[----:B-1----:R-:W-:Y:S05]  /*46b0*/  @!P0 BRA `(.L_x_94) ;  /* 0x0000004c00108947 */ /* 0x002fea0003800000 */
.L_x_207:
        /* <DEDUP_REMOVED lines=9> */
.L_x_209:
[----:B------:R-:W-:-:S04]  /*4750*/  UIADD3 UR9, UPT, UPT, UR9, 0x1, URZ ;  /* 0x0000000109097890 */ /* 0x000fc8000fffe0ff */
[----:B------:R-:W-:-:S04]  /*4760*/  UISETP.NE.AND UP1, UPT, UR9, 0x4, UPT ;  /* 0x000000040900788c */ /* 0x000fc8000bf25270 */
[----:B------:R-:W-:Y:S02]  /*4770*/  USEL UR7, URZ, 0x1, UP1 ;  /* 0x00000001ff077887 */ /* 0x000fe40008800000 */
[----:B------:R-:W-:-:S04]  /*4780*/  USEL UR9, UR9, URZ, UP1 ;  /* 0x000000ff09097287 */ /* 0x000fc80008800000 */
[----:B------:R-:W-:Y:S01]  /*4790*/  ULEA UR9, UR9, UR5, 0x3 ;  /* 0x0000000509097291 */ /* 0x000fe2000f8e18ff */
[----:B------:R-:W-:-:S04]  /*47a0*/  LOP3.LUT R2, R2, UR7, RZ, 0x3c, !PT ;  /* 0x0000000702027c12 */ /* 0x000fc8000f8e3cff */
[----:B------:R-:W-:Y:S01]  /*47b0*/  SHF.L.U32 R2, R2, 0x1f, RZ ;  /* 0x0000001f02027819 */ /* 0x000fe200000006ff */
[----:B-1----:R-:W-:-:S04]  /*47c0*/  IMAD.U32 R0, RZ, RZ, UR9 ;  /* 0x00000009ff007e24 */ /* 0x002fc8000f8e00ff */
[----:B------:R1:W2:Y:S03]  /*47d0*/  SYNCS.PHASECHK.TRANS64.TRYWAIT P0, [R0+URZ], R2 ;  /* 0x00000002000075a7 */ /* 0x0002a600080011ff */
[----:B--2---:R-:W-:Y:S05]  /*47e0*/  @!P0 NANOSLEEP.SYNCS 0x989680 ;  /* 0x009896800000895d */ /* 0x004fea0003900000 */
[----:B------:R-:W2:Y:S02]  /*47f0*/  @!P0 SYNCS.PHASECHK.TRANS64 P0, [R0+URZ], R2 ;  /* 0x00000002000085a7 */ /* 0x000ea400080010ff */
[----:B--2---:R-:W-:Y:S05]  /*4800*/  @P0 BRA `(.L_x_96) ;  /* 0x0000000000200947 */ /* 0x004fea0003800000 */
.L_x_97:
[----:B--2---:R2:W4:Y:S02]  /*4810*/  SYNCS.PHASECHK.TRANS64.TRYWAIT P0, [R0+URZ], R2 ;  /* 0x00000002000075a7 */ /* 0x00452400080011ff */
[----:B----4-:R-:W-:Y:S05]  /*4820*/  @!P0 NANOSLEEP.SYNCS 0x989680 ;  /* 0x009896800000895d */ /* 0x010fea0003900000 */
[----:B------:R-:W4:Y:S02]  /*4830*/  @!P0 SYNCS.PHASECHK.TRANS64 P0, [R0+URZ], R2 ;  /* 0x00000002000085a7 */ /* 0x000f2400080010ff */
[----:B----4-:R-:W-:Y:S05]  /*4840*/  @!P0 BRA `(.L_x_97) ;  /* 0xfffffffc00f08947 */ /* 0x010fea000383ffff */
[----:B------:R-:W-:Y:S05]  /*4850*/  BRA `(.L_x_96) ;  /* 0x00000000000c7947 */ /* 0x000fea0003800000 */
.L_x_92:
[----:B------:R-:W-:-:S04]  /*4860*/  UIADD3 UR5, UPT, UPT, UR8, 0x200, URZ ;  /* 0x0000020008057890 */ /* 0x000fc8000fffe0ff */
[----:B------:R-:W-:-:S09]  /*4870*/  UPRMT UR5, UR4, 0x654, UR5 ;  /* 0x0000065404057896 */ /* 0x000fd20008000005 */
[----:B------:R-:W-:Y:S03]  /*4880*/  SYNCS.ARRIVE.TRANS64.RED.A1T0 RZ, [UR5], RZ ;  /* 0x000000ffffff79a7 */ /* 0x000fe60008100405 */
.L_x_96:
[----:B-12---:R-:W-:Y:S01]  /*4890*/  SHF.L.U32 R2, RZ, 0x1f, RZ ;  /* 0x0000001fff027819 */ /* 0x006fe200000006ff */
[----:B------:R-:W-:Y:S01]  /*48a0*/  UIADD3 UR5, UPT, UPT, UR8, 0x200, URZ ;  /* 0x0000020008057890 */ /* 0x000fe2000fffe0ff */
[----:B------:R-:W-:Y:S02]  /*48b0*/  PLOP3.LUT P0, PT, PT, PT, UP0, 0x80, 0x8 ;  /* 0x000000000008781c */ /* 0x000fe40003f0f008 */
[----:B------:R-:W1:Y:S02]  /*48c0*/  SYNCS.PHASECHK.TRANS64.TRYWAIT P1, [UR8+0x200], R2 ;  /* 0x00020002ff0075a7 */ /* 0x000e640008021108 */
[----:B-1----:R-:W-:Y:S09]  /*48d0*/  @!P1 BRA `(.L_x_98) ;  /* 0x0000004800b89947 */ /* 0x002ff20003800000 */
.L_x_211:
[----:B------:R-:W-:Y:S01]  /*48e0*/  @!UP0 UPRMT UR5, UR4, 0x654, UR5 ;  /* 0x0000065404058896 */ /* 0x000fe20008000005 */
[----:B------:R-:W-:Y:S02]  /*48f0*/  UMOV UR8, 0xffff ;  /* 0x0000ffff00087882 */ /* 0x000fe40000000000 */
[----:B------:R-:W-:-:S06]  /*4900*/  UMOV UR4, 0x1 ;  /* 0x0000000100047882 */ /* 0x000fcc0000000000 */
[----:B------:R-:W-:Y:S01]  /*4910*/  @!P0 SYNCS.ARRIVE.TRANS64.RED.A1T0 RZ, [UR5], RZ ;  /* 0x000000ffffff89a7 */ /* 0x000fe20008100405 */
[----:B------:R-:W-:Y:S01]  /*4920*/  NOP ;  /* 0x0000000000007918 */ /* 0x000fe20000000000 */
[----:B-1----:R-:W1:Y:S01]  /*4930*/  LDS R0, [UR6+0x14] ;  /* 0x00001406ff007984 */ /* 0x002e620008000800 */
[----:B------:R-:W-:-:S04]  /*4940*/  ULOP3.LUT UR5, UR24, 0xffff, URZ, 0xc0, !UPT ;  /* 0x0000ffff18057892 */ /* 0x000fc8000f8ec0ff */
[----:B------:R-:W-:-:S04]  /*4950*/  USHF.R.U32.HI UR5, URZ, 0x5, UR5 ;  /* 0x00000005ff057899 */ /* 0x000fc80008011605 */
[----:B------:R-:W-:Y:S02]  /*4960*/  USHF.L.U32 UR8, UR8, UR5, URZ ;  /* 0x0000000508087299 */ /* 0x000fe400080006ff */
[----:B------:R-:W-:-:S04]  /*4970*/  USHF.L.U32 UR4, UR4, UR5, URZ ;  /* 0x0000000504047299 */ /* 0x000fc800080006ff */
[----:B-1----:R-:W-:-:S04]  /*4980*/  LOP3.LUT R0, R0, UR8, RZ, 0xc0, !PT ;  /* 0x0000000800007c12 */ /* 0x002fc8000f8ec0ff */
[----:B------:R-:W-:-:S13]  /*4990*/  ISETP.NE.AND P0, PT, R0, UR8, PT ;  /* 0x0000000800007c0c */ /* 0x000fda000bf05270 */
[----:B------:R-:W-:Y:S05]  /*49a0*/  @P0 BRA `(.L_x_99) ;  /* 0x0000000000580947 */ /* 0x000fea0003800000 */
[----:B------:R-:W1:Y:S02]  /*49b0*/  LDS R0, [UR6+0x18] ;  /* 0x00001806ff007984 */ /* 0x000e640008000800 */
[----:B-1----:R-:W-:-:S04]  /*49c0*/  LOP3.LUT R0, R0, UR4, RZ, 0xc0, !PT ;  /* 0x0000000400007c12 */ /* 0x002fc8000f8ec0ff */
[----:B------:R-:W-:-:S13]  /*49d0*/  ISETP.NE.AND P0, PT, R0, UR4, PT ;  /* 0x0000000400007c0c */ /* 0x000fda000bf05270 */
[----:B------:R-:W-:Y:S05]  /*49e0*/  @P0 BRA `(.L_x_100) ;  /* 0x00000000003c0947 */ /* 0x000fea0003800000 */
[----:B------:R-:W1:Y:S01]  /*49f0*/  S2R R2, SR_LANEID ;  /* 0x0000000000027919 */ /* 0x000e620000000000 */
[----:B------:R-:W-:Y:S01]  /*4a00*/  ULOP3.LUT UR8, URZ, UR8, URZ, 0x33, !UPT ;  /* 0x00000008ff087292 */ /* 0x000fe2000f8e33ff */
[----:B------:R-:W-:Y:S02]  /*4a10*/  VOTEU.ANY UR7, UPT, PT ;  /* 0x0000000000077886 */ /* 0x000fe400038e0100 */
[----:B------:R-:W-:-:S03]  /*4a20*/  UFLO.U32 UR7, UR7 ;  /* 0x00000007000772bd */ /* 0x000fc600080e0000 */
[----:B------:R-:W-:-:S04]  /*4a30*/  IMAD.U32 R0, RZ, RZ, UR8 ;  /* 0x00000008ff007e24 */ /* 0x000fc8000f8e00ff */
[----:B------:R2:W3:Y:S02]  /*4a40*/  REDUX UR5, R0 ;  /* 0x00000000000573c4 */ /* 0x0004e40000000000 */
[----:B------:R1:W-:Y:S02]  /*4a50*/  UTCATOMSWS.AND URZ, UR8 ;  /* 0x0000000800ff79e3 */ /* 0x0003e40008000000 */
[----:B-1----:R-:W-:Y:S02]  /*4a60*/  ISETP.EQ.U32.AND P0, PT, R2, UR7, PT ;  /* 0x0000000702007c0c */ /* 0x002fe4000bf02070 */
[----:B--2---:R-:W-:Y:S02]  /*4a70*/  LOP3.LUT R0, RZ, UR4, RZ, 0x33, !PT ;  /* 0x00000004ff007c12 */ /* 0x004fe4000f8e33ff */
[----:B---3--:R-:W-:Y:S02]  /*4a80*/  MOV R2, UR5 ;  /* 0x0000000500027c02 */ /* 0x008fe40008000f00 */
[----:B------:R-:W1:Y:S07]  /*4a90*/  REDUX UR4, R0 ;  /* 0x00000000000473c4 */ /* 0x000e6e0000000000 */
[----:B------:R2:W-:Y:S01]  /*4aa0*/  @P0 ATOMS.AND RZ, [UR6+0x14], R2 ;  /* 0x00001402ffff098c */ /* 0x0005e2000a800006 */
[----:B-1----:R-:W-:-:S05]  /*4ab0*/  IMAD.U32 R0, RZ, RZ, UR4 ;  /* 0x00000004ff007e24 */ /* 0x002fca000f8e00ff */
[----:B------:R2:W-:Y:S01]  /*4ac0*/  @P0 ATOMS.AND RZ, [UR6+0x18], R0 ;  /* 0x00001800ffff098c */ /* 0x0005e2000a800006 */
[----:B------:R-:W-:Y:S05]  /*4ad0*/  BRA `(.L_x_101) ;  /* 0x0000000000147947 */ /* 0x000fea0003800000 */
.L_x_100:
[----:B------:R-:W-:Y:S02]  /*4ae0*/  MOV R2, 0x4b00 ;  /* 0x00004b0000027802 */ /* 0x000fe40000000f00 */
[----:B---345:R-:W-:Y:S05]  /*4af0*/  CALL.REL.NOINC `($__internal_0_$__cuda_sm10x_tcgen05_guardrail_trap_col_being_dealloced_not_returned_by_alloc) ;  /* 0x0000004c00247944 */ /* 0x038fea0003c00000 */
[----:B------:R-:W-:Y:S05]  /*4b00*/  BRA `(.L_x_101) ;  /* 0x0000000000087947 */ /* 0x000fea0003800000 */
.L_x_99:
[----:B------:R-:W-:Y:S02]  /*4b10*/  MOV R2, 0x4b30 ;  /* 0x00004b3000027802 */ /* 0x000fe40000000f00 */
[----:B---345:R-:W-:Y:S05]  /*4b20*/  CALL.REL.NOINC `($__internal_2_$__cuda_sm10x_tcgen05_guardrail_trap_unallocated_columns_being_dealloced) ;  /* 0x0000004c00307944 */ /* 0x038fea0003c00000 */
.L_x_101:
[----:B------:R-:W-:Y:S01]  /*4b30*/  NOP ;  /* 0x0000000000007918 */ /* 0x000fe20000000000 */
[----:B----4-:R-:W-:Y:S05]  /*4b40*/  EXIT ;  /* 0x000000000000794d */ /* 0x010fea0003800000 */
.L_x_72:
[----:B------:R-:W-:-:S09]  /*4b50*/  UISETP.NE.OR UP5, UPT, UR10, 0x3, !UP5 ;  /* 0x000000030a00788c */ /* 0x000fd2000efa5670 */
[----:B------:R-:W-:Y:S05]  /*4b60*/  BRA.U UP5, `(.L_x_102) ;  /* 0x0000000d05b07547 */ /* 0x000fea000b800000 */
[----:B------:R-:W1:Y:S01]  /*4b70*/  LDC R0, c[0x0][0xb30] ;  /* 0x0002cc00ff007b82 */ /* 0x000e620000000800 */
[----:B------:R-:W2:Y:S01]  /*4b80*/  LDCU.64 UR8, c[0x0][0x888] ;  /* 0x00011100ff0877ac */ /* 0x000ea20008000a00 */
[----:B------:R-:W-:Y:S02]  /*4b90*/  HFMA2 R27, -RZ, RZ, 0, 0 ;  /* 0x00000000ff1b7431 */ /* 0x000fe400000001ff */
[----:B------:R-:W-:Y:S01]  /*4ba0*/  IMAD.MOV.U32 R29, RZ, RZ, 0x1 ;  /* 0x00000001ff1d7424 */ /* 0x000fe200078e00ff */
[----:B------:R-:W-:Y:S01]  /*4bb0*/  MOV R25, 0x2000 ;  /* 0x0000200000197802 */ /* 0x000fe20000000f00 */
[----:B------:R-:W3:Y:S01]  /*4bc0*/  LDCU.64 UR4, c[0x0][0x890] ;  /* 0x00011200ff0477ac */ /* 0x000ee20008000a00 */
[----:B------:R-:W-:Y:S01]  /*4bd0*/  IMAD.MOV.U32 R28, RZ, RZ, RZ ;  /* 0x000000ffff1c7224 */ /* 0x000fe200078e00ff */
[----:B------:R-:W4:Y:S01]  /*4be0*/  LDC R24, c[0x0][0x370] ;  /* 0x0000dc00ff187b82 */ /* 0x000f220000000800 */
[----:B------:R-:W-:Y:S01]  /*4bf0*/  UMOV UR6, 0x400 ;  /* 0x0000040000067882 */ /* 0x000fe20000000000 */
[----:B------:R-:W-:-:S02]  /*4c00*/  UPLOP3.LUT UP1, UPT, UPT, UPT, UPT, 0x40, 0x4 ;  /* 0x000000000004789c */ /* 0x000fc40003f2e870 */
[----:B------:R-:W-:Y:S01]  /*4c10*/  ULEA UR6, UR37, UR6, 0x18 ;  /* 0x0000000625067291 */ /* 0x000fe2000f8ec0ff */
[----:B------:R-:W-:-:S03]  /*4c20*/  UMOV UR13, URZ ;  /* 0x000000ff000d7c82 */ /* 0x000fc60008000000 */
[----:B------:R-:W4:Y:S01]  /*4c30*/  LDC R3, c[0x0][0xb0c] ;  /* 0x0002c300ff037b82 */ /* 0x000f220000000800 */
[----:B--2---:R-:W-:Y:S02]  /*4c40*/  UISETP.NE.U32.AND UP3, UPT, UR8, URZ, UPT ;  /* 0x000000ff0800728c */ /* 0x004fe4000bf65070 */
[----:B---3--:R-:W-:-:S05]  /*4c50*/  UISETP.NE.U32.AND UP4, UPT, UR4, URZ, UPT ;  /* 0x000000ff0400728c */ /* 0x008fca000bf85070 */
[----:B------:R-:W2:Y:S01]  /*4c60*/  LDC R18, c[0x0][0xb20] ;  /* 0x0002c800ff127b82 */ /* 0x000ea20000000800 */
[----:B-1----:R-:W-:Y:S01]  /*4c70*/  ISETP.NE.AND P1, PT, R0, 0x1, PT ;  /* 0x000000010000780c */ /* 0x002fe20003f25270 */
[----:B------:R-:W-:Y:S02]  /*4c80*/  UISETP.NE.AND.EX UP3, UPT, UR9, URZ, UPT, UP3 ;  /* 0x000000ff0900728c */ /* 0x000fe4000bf65330 */
[----:B------:R-:W-:-:S04]  /*4c90*/  UISETP.NE.AND.EX UP4, UPT, UR5, URZ, UPT, UP4 ;  /* 0x000000ff0500728c */ /* 0x000fc8000bf85340 */
[----:B------:R-:W1:Y:S08]  /*4ca0*/  LDC.64 R30, c[0x0][0x348] ;  /* 0x0000d200ff1e7b82 */ /* 0x000e700000000a00 */
[----:B------:R-:W3:Y:S08]  /*4cb0*/  LDC.64 R16, c[0x0][0xb10] ;  /* 0x0002c400ff107b82 */ /* 0x000ef00000000a00 */
[----:B------:R-:W1:Y:S08]  /*4cc0*/  LDC.64 R6, c[0x0][0xb18] ;  /* 0x0002c600ff067b82 */ /* 0x000e700000000a00 */
[----:B------:R-:W1:Y:S08]  /*4cd0*/  LDC.64 R4, c[0x0][0xb28] ;  /* 0x0002ca00ff047b82 */ /* 0x000e700000000a00 */
[----:B--2-4-:R-:W1:Y:S02]  /*4ce0*/  LDC R19, c[0x0][0x374] ;  /* 0x0000dd00ff137b82 */ /* 0x014e640000000800 */
.L_x_111:
[C---:B------:R-:W-:Y:S02]  /*4cf0*/  LEA R0, R28.reuse, UR6, 0x3 ;  /* 0x000000061c007c11 */ /* 0x040fe4000f8e18ff */
[----:B------:R-:W-:Y:S02]  /*4d00*/  SHF.L.U32 R2, R27, 0x1f, RZ ;  /* 0x0000001f1b027819 */ /* 0x000fe400000006ff */
[----:B------:R-:W-:Y:S02]  /*4d10*/  LEA R20, R28, UR6, 0x4 ;  /* 0x000000061c147c11 */ /* 0x000fe4000f8e20ff */
[----:B--2---:R-:W2:Y:S02]  /*4d20*/  SYNCS.PHASECHK.TRANS64.TRYWAIT P0, [R0+URZ+0x180], R2 ;  /* 0x00018002000075a7 */ /* 0x004ea400080011ff */
[----:B--2---:R-:W-:Y:S05]  /*4d30*/  @!P0 BRA `(.L_x_103) ;  /* 0x0000004400b88947 */ /* 0x004fea0003800000 */
.L_x_212:
[----:B------:R-:W-:Y:S01]  /*4d40*/  ISETP.GE.AND P0, PT, R40, 0x1, PT ;  /* 0x000000012800780c */ /* 0x000fe20003f06270 */
[----:B------:R-:W4:Y:S01]  /*4d50*/  LDS.128 R20, [R20+0x210] ;  /* 0x0002100014147984 */ /* 0x000f220000000c00 */
[----:B--2---:R-:W-:Y:S01]  /*4d60*/  VIADD R0, R0, 0x190 ;  /* 0x0000019000007836 */ /* 0x004fe20000000000 */
[----:B------:R-:W-:Y:S01]  /*4d70*/  @!PT LDS RZ, [RZ] ;  /* 0x00000000fffff984 */ /* 0x000fe20000000800 */
[----:B------:R-:W-:Y:S01]  /*4d80*/  @!PT LDS RZ, [RZ] ;  /* 0x00000000fffff984 */ /* 0x000fe20000000800 */
[----:B------:R-:W-:Y:S01]  /*4d90*/  @!PT LDS RZ, [RZ] ;  /* 0x00000000fffff984 */ /* 0x000fe20000000800 */
[----:B------:R-:W-:Y:S01]  /*4da0*/  @!PT LDS RZ, [RZ] ;  /* 0x00000000fffff984 */ /* 0x000fe20000000800 */
[----:B------:R2:W-:Y:S06]  /*4db0*/  MEMBAR.ALL.CTA ;  /* 0x0000000000007992 */ /* 0x0005ec0000008000 */
[----:B--2---:R-:W2:Y:S01]  /*4dc0*/  FENCE.VIEW.ASYNC.S ;  /* 0x00000000000073c6 */ /* 0x004ea20000000000 */
[----:B------:R-:W-:Y:S04]  /*4dd0*/  PRMT R0, RZ, 0x654, R0 ;  /* 0x00000654ff007816 */ /* 0x000fe80000000000 */
[----:B--2---:R2:W-:Y:S01]  /*4de0*/  SYNCS.ARRIVE.TRANS64.RED.A1T0 RZ, [R0+URZ], RZ ;  /* 0x000000ff00ff79a7 */ /* 0x0045e200081004ff */
[----:B----4-:R-:W-:Y:S11]  /*4df0*/  LOP3.LUT P3, RZ, R22, 0x1, RZ, 0xc0, !PT ;  /* 0x0000000116ff7812 */ /* 0x010ff6000786c0ff */
[----:B------:R-:W-:Y:S02]  /*4e00*/  @!UPT UIADD3 URZ, UPT, UPT, URZ, URZ, URZ ;  /* 0x000000fffffff290 */ /* 0x000fe4000fffe0ff */
[----:B------:R-:W-:Y:S02]  /*4e10*/  @P3 MOV R11, R20 ;  /* 0x00000014000b3202 */ /* 0x000fe40000000f00 */
[----:B------:R-:W-:Y:S01]  /*4e20*/  @P3 LOP3.LUT R10, R21, 0xffff, RZ, 0xc0, !PT ;  /* 0x0000ffff150a3812 */ /* 0x000fe200078ec0ff */
[----:B--2---:R-:W-:Y:S06]  /*4e30*/  @!P0 BRA `(.L_x_104) ;  /* 0x0000000000a48947 */ /* 0x004fec0003800000 */
[-C--:B-1----:R-:W-:Y:S01]  /*4e40*/  IMAD.HI.U32 R0, R19, R7.reuse, RZ ;  /* 0x0000000713007227 */ /* 0x082fe200078e00ff */
[----:B------:R-:W-:Y:S02]  /*4e50*/  ISETP.NE.AND P0, PT, R6, 0x1, PT ;  /* 0x000000010600780c */ /* 0x000fe40003f05270 */
[----:B------:R-:W-:Y:S01]  /*4e60*/  ISETP.NE.AND P2, PT, R40, 0x1, PT ;  /* 0x000000012800780c */ /* 0x000fe20003f45270 */
[----:B---3--:R-:W-:Y:S01]  /*4e70*/  IMAD.HI.U32 R9, R24, R16, RZ ;  /* 0x0000001018097227 */ /* 0x008fe200078e00ff */
[----:B------:R-:W-:Y:S02]  /*4e80*/  SHF.R.U32.HI R0, RZ, R18, R0 ;  /* 0x00000012ff007219 */ /* 0x000fe40000011600 */
[----:B------:R-:W-:Y:S01]  /*4e90*/  ISETP.NE.AND P4, PT, R3, 0x1, PT ;  /* 0x000000010300780c */ /* 0x000fe20003f85270 */
[----:B------:R-:W-:Y:S01]  /*4ea0*/  IMAD.HI.U32 R13, R10, R7, RZ ;  /* 0x000000070a0d7227 */ /* 0x000fe200078e00ff */
[----:B------:R-:W-:Y:S02]  /*4eb0*/  SHF.R.U32.HI R9, RZ, R17, R9 ;  /* 0x00000011ff097219 */ /* 0x000fe40000011609 */
[----:B------:R-:W-:Y:S01]  /*4ec0*/  SEL R0, R19, R0, !P0 ;  /* 0x0000000013007207 */ /* 0x000fe20004000000 */
[----:B------:R-:W-:Y:S01]  /*4ed0*/  IMAD.HI.U32 R12, R11, R16, RZ ;  /* 0x000000100b0c7227 */ /* 0x000fe200078e00ff */
[----:B------:R-:W-:Y:S03]  /*4ee0*/  SEL R9, R24, R9, !P4 ;  /* 0x0000000918097207 */ /* 0x000fe60006000000 */
[-C--:B------:R-:W-:Y:S01]  /*4ef0*/  IMAD.HI.U32 R8, R0, R4.reuse, RZ ;  /* 0x0000000400087227 */ /* 0x080fe200078e00ff */
[----:B------:R-:W-:Y:S03]  /*4f00*/  SHF.R.U32.HI R12, RZ, R17, R12 ;  /* 0x00000011ff0c7219 */ /* 0x000fe6000001160c */
[----:B------:R-:W-:Y:S01]  /*4f10*/  IMAD.HI.U32 R2, R9, R4, RZ ;  /* 0x0000000409027227 */ /* 0x000fe200078e00ff */
[-C--:B------:R-:W-:Y:S02]  /*4f20*/  @P2 SHF.R.U32.HI R0, RZ, R5.reuse, R8 ;  /* 0x00000005ff002219 */ /* 0x080fe40000011608 */
[----:B------:R-:W-:Y:S02]  /*4f30*/  SHF.R.U32.HI R8, RZ, R18, R13 ;  /* 0x00000012ff087219 */ /* 0x000fe4000001160d */
[----:B------:R-:W-:Y:S01]  /*4f40*/  @P2 SHF.R.U32.HI R9, RZ, R5, R2 ;  /* 0x00000005ff092219 */ /* 0x000fe20000011602 */
[----:B------:R-:W-:Y:S01]  /*4f50*/  IMAD R0, R40, R0, RZ ;  /* 0x0000000028007224 */ /* 0x000fe200078e02ff */
[----:B------:R-:W-:Y:S02]  /*4f60*/  SEL R8, R10, R8, !P0 ;  /* 0x000000080a087207 */ /* 0x000fe40004000000 */
[----:B------:R-:W-:Y:S01]  /*4f70*/  SEL R2, R11, R12, !P4 ;  /* 0x0000000c0b027207 */ /* 0x000fe20006000000 */
[----:B------:R-:W-:Y:S01]  /*4f80*/  IMAD R12, R40, R9, RZ ;  /* 0x00000009280c7224 */ /* 0x000fe200078e02ff */
[C---:B------:R-:W-:Y:S01]  /*4f90*/  ISETP.GE.AND P0, PT, R8.reuse, R0, PT ;  /* 0x000000000800720c */ /* 0x040fe20003f06270 */
[----:B------:R-:W-:Y:S03]  /*4fa0*/  IMAD.HI.U32 R0, R8, R4, RZ ;  /* 0x0000000408007227 */ /* 0x000fe600078e00ff */
[----:B------:R-:W-:Y:S02]  /*4fb0*/  ISETP.GE.OR P0, PT, R2, R12, P0 ;  /* 0x0000000c0200720c */ /* 0x000fe40000706670 */
[-C--:B------:R-:W-:Y:S04]  /*4fc0*/  SHF.R.U32.HI R0, RZ, R5.reuse, R0 ;  /* 0x00000005ff007219 */ /* 0x080fe80000011600 */
[----:B------:R-:W-:Y:S05]  /*4fd0*/  SEL R13, R8, R0, !P2 ;  /* 0x00000000080d7207 */ /* 0x000fea0005000000 */
[----:B------:R-:W-:Y:S02]  /*4fe0*/  IMAD.MOV R12, RZ, RZ, -R13 ;  /* 0x000000ffff0c7224 */ /* 0x000fe400078e0a0d */
[----:B------:R-:W-:Y:S04]  /*4ff0*/  @!P0 IMAD.HI.U32 R0, R2, R4, RZ ;  /* 0x0000000402008227 */ /* 0x000fe800078e00ff */
[----:B------:R-:W-:Y:S01]  /*5000*/  IMAD R12, R40, R12, R8 ;  /* 0x0000000c280c7224 */ /* 0x000fe200078e0208 */
[----:B------:R-:W-:Y:S04]  /*5010*/  @!P0 SHF.R.U32.HI R0, RZ, R5, R0 ;  /* 0x00000005ff008219 */ /* 0x000fe80000011600 */
[----:B------:R-:W-:Y:S04]  /*5020*/  @!P0 SEL R0, R2, R0, !P2 ;  /* 0x0000000002008207 */ /* 0x000fe80005000000 */
[----:B------:R-:W-:Y:S01]  /*5030*/  @!P0 IADD3 R13, PT, PT, R13, -R0, RZ ;  /* 0x800000000d0d8210 */ /* 0x000fe20007ffe0ff */
[----:B------:R-:W-:Y:S01]  /*5040*/  @!P0 IMAD R0, R9, R12, R0 ;  /* 0x0000000c09008224 */ /* 0x000fe200078e0200 */
[----:B------:R-:W-:Y:S01]  /*5050*/  IADD3 R9, PT, PT, -R8, RZ, RZ ;  /* 0x000000ff08097210 */ /* 0x000fe20007ffe1ff */
[--C-:B------:R-:W-:Y:S02]  /*5060*/  IMAD.MOV R12, RZ, RZ, -R2.reuse ;  /* 0x000000ffff0c7224 */ /* 0x100fe400078e0a02 */
[----:B------:R-:W-:Y:S02]  /*5070*/  @!P0 IMAD R8, R13, R40, R2 ;  /* 0x000000280d088224 */ /* 0x000fe400078e0202 */
[----:B------:R-:W-:Y:S02]  /*5080*/  @!P0 IMAD.MOV.U32 R2, RZ, RZ, R0 ;  /* 0x000000ffff028224 */ /* 0x000fe400078e0000 */
[----:B------:R-:W-:Y:S02]  /*5090*/  IMAD R11, R3, R12, R11 ;  /* 0x0000000c030b7224 */ /* 0x000fe400078e020b */
[----:B------:R-:W-:Y:S02]  /*50a0*/  IMAD R10, R6, R9, R10 ;  /* 0x00000009060a7224 */ /* 0x000fe400078e020a */
[----:B------:R-:W-:Y:S02]  /*50b0*/  IMAD R11, R2, R3, R11 ;  /* 0x00000003020b7224 */ /* 0x000fe400078e020b */
[----:B------:R-:W-:Y:S02]  /*50c0*/  IMAD R10, R8, R6, R10 ;  /* 0x00000006080a7224 */ /* 0x000fe400078e020a */
.L_x_104:
[----:B------:R-:W-:Y:S05]  /*50d0*/  BRA.U UP1, `(.L_x_105) ;  /* 0x0000000101107547 */ /* 0x000fea000b800000 */
[----:B------:R-:W-:Y:S04]  /*50e0*/  MOV R2, UR7 ;  /* 0x0000000700027c02 */ /* 0x000fe80008000f00 */
[----:B------:R-:W-:Y:S04]  /*50f0*/  SHF.L.U32 R2, R2, 0x1f, RZ ;  /* 0x0000001f02027819 */ /* 0x000fe800000006ff */
[----:B------:R-:W2:Y:S02]  /*5100*/  SYNCS.PHASECHK.TRANS64.TRYWAIT P0, [UR6+0x178], R2 ;  /* 0x00017802ff0075a7 */ /* 0x000ea40008001106 */
[----:B--2---:R-:W-:Y:S05]  /*5110*/  @!P0 BRA `(.L_x_106) ;  /* 0x0000004000d48947 */ /* 0x004fea0003800000 */
.L_x_105:
[----:B------:R-:W-:Y:S02]  /*5120*/  R2UR UR11, R14 ;  /* 0x000000000e0b72ca */ /* 0x000fe400000e0000 */
[----:B------:R-:W-:Y:S02]  /*5130*/  R2UR UR10, R15 ;  /* 0x000000000f0a72ca */ /* 0x000fe400000e0000 */
[----:B------:R-:W-:Y:S04]  /*5140*/  ISETP.NE.U32.AND P2, PT, RZ, UR4, PT ;  /* 0x00000004ff007c0c */ /* 0x000fe8000bf45070 */
[----:B------:R-:W-:Y:S05]  /*5150*/  ISETP.NE.AND.EX P2, PT, RZ, UR5, PT, P2 ;  /* 0x00000005ff007c0c */ /* 0x000fea000bf45320 */
[----:B------:R-:W-:Y:S02]  /*5160*/  USHF.L.U32 UR11, UR11, 0x7, URZ ;  /* 0x000000070b0b7899 */ /* 0x000fe400080006ff */
[----:B------:R-:W-:Y:S01]  /*5170*/  USHF.L.U32 UR10, UR10, 0x6, URZ ;  /* 0x000000060a0a7899 */ /* 0x000fe200080006ff */
[----:B------:R-:W-:Y:S11]  /*5180*/  BRA.U !UP4, `(.L_x_107) ;  /* 0x000000010c347547 */ /* 0x000ff6000b800000 */
[----:B------:R-:W-:Y:S01]  /*5190*/  UPLOP3.LUT UP0, UPT, UPT, UPT, UP3, 0x80, 0x8 ;  /* 0x000000000008789c */ /* 0x000fe20003f0f030 */
[----:B--2---:R-:W-:Y:S02]  /*51a0*/  HFMA2 R0, -RZ, RZ, 0, 5.9604644775390625e-08 ;  /* 0x00000001ff007431 */ /* 0x004fe400000001ff */
[----:B------:R-:W-:Y:S03]  /*51b0*/  IMAD.MOV.U32 R92, RZ, RZ, 0x1 ;  /* 0x00000001ff5c7424 */ /* 0x000fe600078e00ff */
[----:B------:R-:W-:Y:S05]  /*51c0*/  PLOP3.LUT P0, PT, PT, PT, UP0, 0x80, 0x8 ;  /* 0x000000000008781c */ /* 0x000fea0003f0f008 */
[----:B------:R-:W2:Y:S01]  /*51d0*/  @UP0 LDCU.64 UR14, c[0x0][0x888] ;  /* 0x00011100ff0e07ac */ /* 0x000ea20008000a00 */
[----:B------:R-:W-:Y:S07]  /*51e0*/  @UP0 UIMAD UR8, UR36, UR4, URZ ;  /* 0x00000004240802a4 */ /* 0x000fee000f8e02ff */
[----:B------:R-:W-:Y:S01]  /*51f0*/  @!P0 PRMT R92, R0, 0x7610, R92 ;  /* 0x00007610005c8816 */ /* 0x000fe2000000005c */
[----:B--2---:R-:W-:Y:S03]  /*5200*/  @UP0 UIMAD.WIDE UR14, UR8, 0x4, UR14 ;  /* 0x00000004080e08a5 */ /* 0x004fe6000f8e020e */
[----:B------:R-:W2:Y:S03]  /*5210*/  @!UP0 LDCU UR8, c[0x0][0x880] ;  /* 0x00011000ff0887ac */ /* 0x000ea60008000800 */
[----:B------:R-:W-:Y:S01]  /*5220*/  IMAD.U32 R8, RZ, RZ, UR14 ;  /* 0x0000000eff087e24 */ /* 0x000fe2000f8e00ff */
[----:B------:R-:W-:Y:S05]  /*5230*/  MOV R9, UR15 ;  /* 0x0000000f00097c02 */ /* 0x000fea0008000f00 */
[----:B-----5:R4:W5:Y:S02]  /*5240*/  @P0 LDG.E R49, desc[UR46][R8.64] ;  /* 0x0000002e08310981 */ /* 0x020964000c1e1900 */
[----:B--2-4-:R-:W-:Y:S07]  /*5250*/  @!P0 IMAD.U32 R49, RZ, RZ, UR8 ;  /* 0x00000008ff318e24 */ /* 0x014fee000f8e00ff */
.L_x_107:
[----:B-----5:R-:W-:Y:S01]  /*5260*/  @!P2 FSETP.EQ.AND P0, PT, R49, RZ, PT ;  /* 0x000000ff3100a20b */ /* 0x020fe20003f02000 */
[----:B------:R-:W-:Y:S01]  /*5270*/  @!UPT UIADD3 URZ, UPT, UPT, URZ, URZ, URZ ;  /* 0x000000fffffff290 */ /* 0x000fe2000fffe0ff */
[----:B------:R-:W-:Y:S11]  /*5280*/  @!P2 BRA `(.L_x_108) ;  /* 0x000000000014a947 */ /* 0x000ff60003800000 */
[----:B------:R-:W-:Y:S02]  /*5290*/  LOP3.LUT P2, RZ, R92, 0xff, RZ, 0xc0, !PT ;  /* 0x000000ff5cff7812 */ /* 0x000fe4000784c0ff */
[----:B------:R-:W-:Y:S04]  /*52a0*/  PLOP3.LUT P0, PT, PT, PT, UP0, 0x80, 0x8 ;  /* 0x000000000008781c */ /* 0x000fe80003f0f008 */
[----:B------:R-:W-:Y:S07]  /*52b0*/  PLOP3.LUT P0, PT, P0, PT, PT, 0x8, 0x80 ;  /* 0x000000000080781c */ /* 0x000fee000070e170 */
[----:B------:R-:W-:Y:S11]  /*52c0*/  @P2 FSETP.EQ.AND P0, PT, R49, RZ, PT ;  /* 0x000000ff3100220b */ /* 0x000ff60003f02000 */
[----:B------:R-:W-:Y:S02]  /*52d0*/  @!UPT UIADD3 URZ, UPT, UPT, URZ, URZ, URZ ;  /* 0x000000fffffff290 */ /* 0x000fe4000fffe0ff */
.L_x_108:
[----:B------:R-:W-:Y:S01]  /*52e0*/  ULEA UR15, UR13, UR6, 0x3 ;  /* 0x000000060d0f7291 */ /* 0x000fe2000f8e18ff */
[----:B------:R-:W-:Y:S02]  /*52f0*/  SHF.L.U32 R9, R29, 0x1f, RZ ;  /* 0x0000001f1d097819 */ /* 0x000fe400000006ff */
[----:B------:R-:W-:Y:S04]  /*5300*/  ELECT P4, URZ, PT ;  /* 0x0000000000ff782f */ /* 0x000fe80003880000 */
[----:B------:R-:W-:Y:S02]  /*5310*/  PLOP3.LUT P4, PT, P0, P4, PT, 0xf2, 0x2f ;  /* 0x00000000002f781c */ /* 0x000fe40000789e72 */
[----:B------:R-:W4:Y:S11]  /*5320*/  SYNCS.PHASECHK.TRANS64.TRYWAIT P2, [UR15+0x158], R9 ;  /* 0x00015809ff0075a7 */ /* 0x000f36000804110f */
[----:B-1----:R-:W-:Y:S05]  /*5330*/  @!P4 IADD3 R8, P0, PT, R30, 0x580, RZ ;  /* 0x000005801e08c810 */ /* 0x002fea0007f1e0ff */
[----:B--2---:R-:W-:Y:S01]  /*5340*/  @!P4 IMAD.X R2, RZ, RZ, R31, P0 ;  /* 0x000000ffff02c224 */ /* 0x004fe200000e061f */
[----:B----4-:R-:W-:Y:S07]  /*5350*/  @!P2 BRA `(.L_x_109) ;  /* 0x00000040005ca947 */ /* 0x010fee0003800000 */
.L_x_215:
[----:B------:R-:W2:Y:S01]  /*5360*/  LDC.64 R12, c[0x0][0xb18] ;  /* 0x0002c600ff0c7b82 */ /* 0x000ea20000000a00 */
[----:B------:R-:W-:Y:S01]  /*5370*/  @!P4 R2UR UR8, R2 ;  /* 0x000000000208c2ca */ /* 0x000fe200000e0000 */
[----:B------:R-:W-:Y:S01]  /*5380*/  VOTEU.ALL UP2, P4 ;  /* 0x0000000000ff7886 */ /* 0x000fe20002040000 */
[----:B------:R-:W-:Y:S01]  /*5390*/  @!P4 R2UR UR9, R8 ;  /* 0x000000000809c2ca */ /* 0x000fe200000e0000 */
[----:B------:R-:W-:Y:S01]  /*53a0*/  VOTEU.ALL UP1, P4 ;  /* 0x0000000000ff7886 */ /* 0x000fe20002020000 */
[----:B-1----:R-:W-:Y:S03]  /*53b0*/  @!P4 IMAD.MOV.U32 R0, RZ, RZ, 0x2000 ;  /* 0x00002000ff00c424 */ /* 0x002fe600078e00ff */
[----:B------:R-:W1:Y:S01]  /*53c0*/  @!P1 LDC R2, c[0x0][0xb0c] ;  /* 0x0002c300ff029b82 */ /* 0x000e620000000800 */
[----:B------:R-:W-:Y:S01]  /*53d0*/  UMOV UR20, 0x0 ;  /* 0x0000000000147882 */ /* 0x000fe20000000000 */
[----:B------:R-:W-:Y:S01]  /*53e0*/  UMOV UR21, 0x10000000 ;  /* 0x1000000000157882 */ /* 0x000fe20000000000 */
[----:B------:R-:W-:Y:S01]  /*53f0*/  UMOV UR12, UR36 ;  /* 0x00000024000c7c82 */ /* 0x000fe20008000000 */
[----:B------:R-:W-:Y:S01]  /*5400*/  UIADD3 UR14, UPT, UPT, UR13, 0x1, URZ ;  /* 0x000000010d0e7890 */ /* 0x000fe2000fffe0ff */
[----:B------:R-:W-:Y:S01]  /*5410*/  @P3 SHF.R.U32.HI R26, RZ, 0x10, R21 ;  /* 0x00000010ff1a3819 */ /* 0x000fe20000011615 */
[----:B------:R-:W-:Y:S02]  /*5420*/  VIADD R28, R28, 0x1 ;  /* 0x000000011c1c7836 */ /* 0x000fe40000000000 */
[----:B------:R-:W-:Y:S01]  /*5430*/  IMAD.U32 R9, RZ, RZ, UR8 ;  /* 0x00000008ff097e24 */ /* 0x000fe2000f8e00ff */
[----:B------:R-:W-:Y:S01]  /*5440*/  @!UP2 ULEA UR8, UR13, UR6, 0xd ;  /* 0x000000060d08a291 */ /* 0x000fe2000f8e68ff */
[----:B------:R-:W-:Y:S01]  /*5450*/  IMAD.U32 R8, RZ, RZ, UR9 ;  /* 0x00000009ff087e24 */ /* 0x000fe2000f8e00ff */
[----:B------:R-:W-:Y:S02]  /*5460*/  UIADD3 UR9, UPT, UPT, UR15, 0x140, URZ ;  /* 0x000001400f097890 */ /* 0x000fe4000fffe0ff */
[----:B------:R-:W-:Y:S01]  /*5470*/  @!P4 R2UR UR19, R9 ;  /* 0x000000000913c2ca */ /* 0x000fe200000e0000 */
[----:B------:R-:W-:Y:S01]  /*5480*/  @!UP2 UIADD3 UR8, UPT, UPT, UR8, 0x400, URZ ;  /* 0x000004000808a890 */ /* 0x000fe2000fffe0ff */
[----:B------:R-:W-:Y:S01]  /*5490*/  @!P4 R2UR UR18, R8 ;  /* 0x000000000812c2ca */ /* 0x000fe200000e0000 */
[----:B------:R-:W-:Y:S01]  /*54a0*/  UISETP.NE.AND UP5, UPT, UR14, 0x3, UPT ;  /* 0x000000030e00788c */ /* 0x000fe2000bfa5270 */
[----:B------:R-:W4:Y:S01]  /*54b0*/  LDC.64 R8, c[0x0][0xb10] ;  /* 0x0002c400ff087b82 */ /* 0x000f220000000a00 */
[----:B------:R-:W-:Y:S02]  /*54c0*/  UPRMT UR16, UR37, 0x654, UR9 ;  /* 0x0000065425107896 */ /* 0x000fe40008000009 */
[----:B------:R-:W-:Y:S02]  /*54d0*/  USEL UR17, URZ, 0x1, UP5 ;  /* 0x00000001ff117887 */ /* 0x000fe4000a800000 */
[----:B------:R-:W-:Y:S04]  /*54e0*/  USEL UR14, UR14, URZ, UP5 ;  /* 0x000000ff0e0e7287 */ /* 0x000fe8000a800000 */
[----:B------:R-:W-:Y:S01]  /*54f0*/  ULEA UR13, UR14, UR6, 0x3 ;  /* 0x000000060e0d7291 */ /* 0x000fe2000f8e18ff */
[----:B------:R-:W-:Y:S01]  /*5500*/  LOP3.LUT R29, R29, UR17, RZ, 0x3c, !PT ;  /* 0x000000111d1d7c12 */ /* 0x000fe2000f8e3cff */
[----:B------:R1:W-:Y:S01]  /*5510*/  @!UP1 UTMALDG.3D [UR8], [UR18], desc[UR20] ;  /* 0x00001408120095b4 */ /* 0x0003e20008011000 */
[----:B------:R5:W-:Y:S02]  /*5520*/  @!P4 SYNCS.ARRIVE.TRANS64.RED.A0TR RZ, [UR15+0x140], R0 ;  /* 0x00014000ffffc9a7 */ /* 0x000be4000830040f */
[----:B------:R-:W-:Y:S01]  /*5530*/  SHF.L.U32 R14, R29, 0x1f, RZ ;  /* 0x0000001f1d0e7819 */ /* 0x000fe200000006ff */
[C---:B----4-:R-:W-:Y:S01]  /*5540*/  @!P1 IMAD.HI.U32 R8, R11.reuse, R8, RZ ;  /* 0x000000080b089227 */ /* 0x050fe200078e00ff */
[----:B--2---:R-:W-:Y:S02]  /*5550*/  @!P1 ISETP.NE.AND P0, PT, R12, 0x1, PT ;  /* 0x000000010c00980c */ /* 0x004fe40003f05270 */
[----:B-1----:R-:W-:Y:S01]  /*5560*/  @!P1 ISETP.NE.AND P2, PT, R2, 0x1, PT ;  /* 0x000000010200980c */ /* 0x002fe20003f45270 */
[----:B------:R-:W-:Y:S01]  /*5570*/  SYNCS.ARRIVE.TRANS64.RED.A1T0 RZ, [UR16], RZ ;  /* 0x000000ffffff79a7 */ /* 0x000fe20008100410 */
[C---:B------:R-:W-:Y:S01]  /*5580*/  @!P1 IMAD.HI.U32 R13, R10.reuse, R13, RZ ;  /* 0x0000000d0a0d9227 */ /* 0x040fe200078e00ff */
[----:B------:R-:W-:Y:S04]  /*5590*/  @!P1 SHF.R.U32.HI R8, RZ, R9, R8 ;  /* 0x00000009ff089219 */ /* 0x000fe80000011608 */
[----:B------:R-:W-:Y:S01]  /*55a0*/  @!P1 SEL R8, R11, R8, !P2 ;  /* 0x000000080b089207 */ /* 0x000fe20005000000 */
[----:B------:R-:W1:Y:S01]  /*55b0*/  SYNCS.PHASECHK.TRANS64.TRYWAIT P5, [UR13+0x158], R14 ;  /* 0x0001580eff0075a7 */ /* 0x000e6200080a110d */
[----:B-----5:R-:W2:Y:S02]  /*55c0*/  @!P1 LDC R0, c[0x0][0xb20] ;  /* 0x0002c800ff009b82 */ /* 0x020ea40000000800 */
[----:B--2---:R-:W-:Y:S04]  /*55d0*/  @!P1 SHF.R.U32.HI R0, RZ, R0, R13 ;  /* 0x00000000ff009219 */ /* 0x004fe8000001160d */
[----:B------:R-:W-:Y:S05]  /*55e0*/  @!P1 SEL R9, R10, R0, !P0 ;  /* 0x000000000a099207 */ /* 0x000fea0004000000 */
[----:B------:R-:W-:Y:S02]  /*55f0*/  @!P1 IMAD.IADD R0, R9, 0x1, -R8 ;  /* 0x0000000109009824 */ /* 0x000fe400078e0a08 */
[----:B------:R-:W-:Y:S02]  /*5600*/  @!P1 IMAD.IADD R8, R8, 0x1, -R9 ;  /* 0x0000000108089824 */ /* 0x000fe400078e0a09 */
[----:B------:R-:W-:Y:S02]  /*5610*/  @!P1 IMAD R11, R0, R2, R11 ;  /* 0x00000002000b9224 */ /* 0x000fe400078e020b */
[----:B------:R-:W-:Y:S01]  /*5620*/  @!P1 IMAD R10, R8, R12, R10 ;  /* 0x0000000c080a9224 */ /* 0x000fe200078e020a */
[----:B-1----:R-:W-:Y:S06]  /*5630*/  @!P5 BRA `(.L_x_110) ;  /* 0x0000003c00bcd947 */ /* 0x002fec0003800000 */
.L_x_217:
[----:B------:R-:W-:Y:S01]  /*5640*/  @!P4 IADD3 R2, P0, PT, R30, 0x580, RZ ;  /* 0x000005801e02c810 */ /* 0x000fe20007f1e0ff */
[----:B------:R-:W-:Y:S01]  /*5650*/  UMOV UR18, 0x0 ;  /* 0x0000000000127882 */ /* 0x000fe20000000000 */
[----:B------:R-:W-:Y:S01]  /*5660*/  UMOV UR19, 0x10000000 ;  /* 0x1000000000137882 */ /* 0x000fe20000000000 */
[----:B------:R-:W-:Y:S01]  /*5670*/  VOTEU.ALL UP1, P4 ;  /* 0x0000000000ff7886 */ /* 0x000fe20002020000 */
[----:B------:R-:W-:Y:S01]  /*5680*/  @!P4 R2UR UR9, R2 ;  /* 0x000000000209c2ca */ /* 0x000fe200000e0000 */
[----:B-1----:R-:W-:Y:S01]  /*5690*/  @!P4 IMAD.X R0, RZ, RZ, R31, P0 ;  /* 0x000000ffff00c224 */ /* 0x002fe200000e061f */
[----:B------:R-:W-:Y:S01]  /*56a0*/  UMOV UR12, UR36 ;  /* 0x00000024000c7c82 */ /* 0x000fe20008000000 */
[----:B------:R-:W-:Y:S01]  /*56b0*/  @P3 R2UR UR36, R26 ;  /* 0x000000001a2432ca */ /* 0x000fe200000e0000 */
[----:B------:R-:W-:Y:S01]  /*56c0*/  @!UP1 ULEA UR15, UR14, UR6, 0xd ;  /* 0x000000060e0f9291 */ /* 0x000fe2000f8e68ff */
[----:B------:R-:W-:Y:S01]  /*56d0*/  ISETP.NE.AND P0, PT, R28, 0x2, PT ;  /* 0x000000021c00780c */ /* 0x000fe20003f05270 */
[----:B------:R-:W-:Y:S01]  /*56e0*/  @!UP1 UIADD3 UR10, UPT, UPT, UR10, 0x20, URZ ;  /* 0x000000200a0a9890 */ /* 0x000fe2000fffe0ff */
[----:B------:R-:W-:Y:S01]  /*56f0*/  @!P4 R2UR UR8, R0 ;  /* 0x000000000008c2ca */ /* 0x000fe200000e0000 */
[----:B------:R-:W-:Y:S01]  /*5700*/  IMAD.IADD R15, R10, 0x1, R90 ;  /* 0x000000010a0f7824 */ /* 0x000fe200078e025a */
[----:B------:R-:W-:Y:S01]  /*5710*/  SEL R0, RZ, 0x1, P0 ;  /* 0x00000001ff007807 */ /* 0x000fe20000000000 */
[----:B------:R-:W-:Y:S01]  /*5720*/  IMAD.IADD R14, R11, 0x1, R91 ;  /* 0x000000010b0e7824 */ /* 0x000fe200078e025b */
[----:B------:R-:W-:Y:S02]  /*5730*/  SEL R28, R28, RZ, P0 ;  /* 0x000000ff1c1c7207 */ /* 0x000fe40000000000 */
[----:B------:R-:W-:Y:S01]  /*5740*/  IMAD.U32 R8, RZ, RZ, UR9 ;  /* 0x00000009ff087e24 */ /* 0x000fe2000f8e00ff */
[----:B------:R-:W-:Y:S01]  /*5750*/  UIADD3 UR9, UPT, UPT, UR13, 0x140, URZ ;  /* 0x000001400d097890 */ /* 0x000fe2000fffe0ff */
[----:B------:R-:W-:Y:S03]  /*5760*/  LOP3.LUT R27, R27, R0, RZ, 0x3c, !PT ;  /* 0x000000001b1b7212 */ /* 0x000fe600078e3cff */
[----:B------:R-:W-:Y:S02]  /*5770*/  @!P4 R2UR UR16, R8 ;  /* 0x000000000810c2ca */ /* 0x000fe400000e0000 */
[----:B------:R-:W-:Y:S01]  /*5780*/  IMAD.U32 R9, RZ, RZ, UR8 ;  /* 0x00000008ff097e24 */ /* 0x000fe2000f8e00ff */
[----:B------:R-:W-:Y:S01]  /*5790*/  @!UP1 UIADD3 UR8, UPT, UPT, UR15, 0x400, URZ ;  /* 0x000004000f089890 */ /* 0x000fe2000fffe0ff */
[----:B------:R-:W-:Y:S01]  /*57a0*/  VOTEU.ALL UP1, P4 ;  /* 0x0000000000ff7886 */ /* 0x000fe20002020000 */
[----:B------:R-:W-:Y:S02]  /*57b0*/  UPRMT UR15, UR37, 0x654, UR9 ;  /* 0x00000654250f7896 */ /* 0x000fe40008000009 */
[----:B------:R-:W-:Y:S11]  /*57c0*/  @!P4 R2UR UR17, R9 ;  /* 0x000000000911c2ca */ /* 0x000ff600000e0000 */
[----:B------:R-:W-:Y:S02]  /*57d0*/  @!UPT UIADD3 URZ, UPT, UPT, URZ, URZ, URZ ;  /* 0x000000fffffff290 */ /* 0x000fe4000fffe0ff */
[----:B------:R2:W-:Y:S01]  /*57e0*/  @!UP1 UTMALDG.3D [UR8], [UR16], desc[UR18] ;  /* 0x00001208100095b4 */ /* 0x0005e20008011000 */
[----:B------:R2:W-:Y:S01]  /*57f0*/  @!P4 SYNCS.ARRIVE.TRANS64.RED.A0TR RZ, [UR13+0x140], R25 ;  /* 0x00014019ffffc9a7 */ /* 0x0005e2000830040d */
[----:B------:R-:W-:Y:S04]  /*5800*/  UIADD3 UR13, UPT, UPT, UR14, 0x1, URZ ;  /* 0x000000010e0d7890 */ /* 0x000fe8000fffe0ff */
[----:B------:R-:W-:Y:S04]  /*5810*/  UISETP.NE.AND UP1, UPT, UR13, 0x3, UPT ;  /* 0x000000030d00788c */ /* 0x000fe8000bf25270 */
[----:B------:R-:W-:Y:S02]  /*5820*/  USEL UR14, URZ, 0x1, UP1 ;  /* 0x00000001ff0e7887 */ /* 0x000fe40008800000 */
[----:B------:R-:W-:Y:S02]  /*5830*/  USEL UR13, UR13, URZ, UP1 ;  /* 0x000000ff0d0d7287 */ /* 0x000fe40008800000 */
[----:B------:R-:W-:Y:S02]  /*5840*/  UPLOP3.LUT UP1, UPT, UPT, UPT, UPT, 0x80, 0x8 ;  /* 0x000000000008789c */ /* 0x000fe40003f2f070 */
[----:B------:R-:W-:Y:S01]  /*5850*/  LOP3.LUT R29, R29, UR14, RZ, 0x3c, !PT ;  /* 0x0000000e1d1d7c12 */ /* 0x000fe2000f8e3cff */
[----:B------:R-:W-:Y:S01]  /*5860*/  SYNCS.ARRIVE.TRANS64.RED.A1T0 RZ, [UR15], RZ ;  /* 0x000000ffffff79a7 */ /* 0x000fe2000810040f */
[----:B------:R-:W-:Y:S07]  /*5870*/  @P3 BRA `(.L_x_111) ;  /* 0xfffffff4001c3947 */ /* 0x000fee000383ffff */
[----:B------:R-:W-:Y:S01]  /*5880*/  UIADD3 UR6, UPT, UPT, UR6, 0x158, URZ ;  /* 0x0000015806067890 */ /* 0x000fe2000fffe0ff */
[----:B------:R-:W-:-:S03]  /*5890*/  SHF.L.U32 R2, R29, 0x1f, RZ ;  /* 0x0000001f1d027819 */ /* 0x000fc600000006ff */
[----:B------:R-:W-:-:S09]  /*58a0*/  ULEA UR4, UR13, UR6, 0x3 ;  /* 0x000000060d047291 */ /* 0x000fd2000f8e18ff */
[----:B------:R-:W1:Y:S02]  /*58b0*/  SYNCS.PHASECHK.TRANS64.TRYWAIT P0, [UR4], R2 ;  /* 0x00000002ff0075a7 */ /* 0x000e640008001104 */
[----:B-1----:R-:W-:Y:S05]  /*58c0*/  @!P0 BRA `(.L_x_112) ;  /* 0x0000003c00308947 */ /* 0x002fea0003800000 */
.L_x_219:
        /* <DEDUP_REMOVED lines=9> */
.L_x_221:
[----:B------:R-:W-:-:S04]  /*5960*/  UIADD3 UR5, UPT, UPT, UR5, 0x1, URZ ;  /* 0x0000000105057890 */ /* 0x000fc8000fffe0ff */
[----:B------:R-:W-:-:S04]  /*5970*/  UISETP.NE.AND UP0, UPT, UR5, 0x3, UPT ;  /* 0x000000030500788c */ /* 0x000fc8000bf05270 */
[----:B------:R-:W-:Y:S02]  /*5980*/  USEL UR4, URZ, 0x1, UP0 ;  /* 0x00000001ff047887 */ /* 0x000fe40008000000 */
[----:B------:R-:W-:-:S04]  /*5990*/  USEL UR5, UR5, URZ, UP0 ;  /* 0x000000ff05057287 */ /* 0x000fc80008000000 */
[----:B------:R-:W-:Y:S01]  /*59a0*/  ULEA UR5, UR5, UR6, 0x3 ;  /* 0x0000000605057291 */ /* 0x000fe2000f8e18ff */
[----:B-1----:R-:W-:-:S04]  /*59b0*/  LOP3.LUT R2, R29, UR4, RZ, 0x3c, !PT ;  /* 0x000000041d027c12 */ /* 0x002fc8000f8e3cff */
[----:B------:R-:W-:Y:S01]  /*59c0*/  SHF.L.U32 R2, R2, 0x1f, RZ ;  /* 0x0000001f02027819 */ /* 0x000fe200000006ff */
[----:B------:R-:W-:-:S07]  /*59d0*/  IMAD.U32 R0, RZ, RZ, UR5 ;  /* 0x00000005ff007e24 */ /* 0x000fce000f8e00ff */
.L_x_114:
[----:B-1----:R1:W4:Y:S02]  /*59e0*/  SYNCS.PHASECHK.TRANS64.TRYWAIT P0, [R0+URZ], R2 ;  /* 0x00000002000075a7 */ /* 0x00232400080011ff */
[----:B----4-:R-:W-:Y:S05]  /*59f0*/  @!P0 NANOSLEEP.SYNCS 0x989680 ;  /* 0x009896800000895d */ /* 0x010fea0003900000 */
[----:B------:R-:W4:Y:S02]  /*5a00*/  @!P0 SYNCS.PHASECHK.TRANS64 P0, [R0+URZ], R2 ;  /* 0x00000002000085a7 */ /* 0x000f2400080010ff */
[----:B--2-4-:R-:W-:Y:S05]  /*5a10*/  @P0 EXIT ;  /* 0x000000000000094d */ /* 0x014fea0003800000 */
[----:B------:R-:W-:Y:S05]  /*5a20*/  BRA `(.L_x_114) ;  /* 0xfffffffc00ec7947 */ /* 0x000fea000383ffff */
.L_x_102:
[----:B------:R-:W-:-:S06]  /*5a30*/  UISETP.GE.AND UP1, UPT, UR10, 0x4, UPT ;  /* 0x000000040a00788c */ /* 0x000fcc000bf26270 */
[----:B------:R-:W-:-:S13]  /*5a40*/  PLOP3.LUT P0, PT, PT, PT, UP1, 0x80, 0x8 ;  /* 0x000000000008781c */ /* 0x000fda0003f0f018 */
[----:B------:R-:W-:Y:S05]  /*5a50*/  @!P0 EXIT ;  /* 0x000000000000894d */ /* 0x000fea0003800000 */
[----:B------:R-:W-:Y:S01]  /*5a60*/  BAR.SYNC.DEFER_BLOCKING 0x6, 0xa0 ;  /* 0x0182800000007b1d */ /* 0x000fe20000010000 */
[C---:B------:R-:W-:Y:S01]  /*5a70*/  IMAD.SHL.U32 R2, R97.reuse, 0x20, RZ ;  /* 0x0000002061027824 */ /* 0x040fe200078e00ff */
[C---:B------:R-:W-:Y:S01]  /*5a80*/  LOP3.LUT R98, R97.reuse, 0x2, RZ, 0xc0, !PT ;  /* 0x0000000261627812 */ /* 0x040fe200078ec0ff */
[C---:B------:R-:W-:Y:S01]  /*5a90*/  IMAD.SHL.U32 R103, R97.reuse, 0x4, RZ ;  /* 0x0000000461677824 */ /* 0x040fe200078e00ff */
[C---:B------:R-:W-:Y:S01]  /*5aa0*/  LOP3.LUT R104, R97.reuse, 0x60, RZ, 0xc0, !PT ;  /* 0x0000006061687812 */ /* 0x040fe200078ec0ff */
[C---:B------:R-:W-:Y:S01]  /*5ab0*/  IMAD.U32 R46, R97.reuse, 0x10000, RZ ;  /* 0x00010000612e7824 */ /* 0x040fe200078e00ff */
[----:B------:R-:W-:Y:S02]  /*5ac0*/  UMOV UR48, 0x400 ;  /* 0x0000040000307882 */ /* 0x000fe40000000000 */
[----:B------:R-:W1:Y:S01]  /*5ad0*/  LDC R95, c[0x0][0x370] ;  /* 0x0000dc00ff5f7b82 */ /* 0x000e620000000800 */
[----:B------:R-:W-:Y:S01]  /*5ae0*/  ULEA UR48, UR37, UR48, 0x18 ;  /* 0x0000003025307291 */ /* 0x000fe2000f8ec0ff */
[----:B------:R-:W-:Y:S01]  /*5af0*/  LOP3.LUT R3, R2, 0xc0, RZ, 0xc0, !PT ;  /* 0x000000c002037812 */ /* 0x000fe200078ec0ff */
[----:B------:R-:W-:Y:S01]  /*5b00*/  IMAD.MOV.U32 R45, RZ, RZ, RZ ;  /* 0x000000ffff2d7224 */ /* 0x000fe200078e00ff */
[----:B------:R-:W-:Y:S01]  /*5b10*/  LOP3.LUT R97, R97, 0x4, RZ, 0xc0, !PT ;  /* 0x0000000461617812 */ /* 0x000fe200078ec0ff */
[----:B------:R-:W-:Y:S01]  /*5b20*/  UIADD3 UR52, UPT, UPT, UR48, 0x400, URZ ;  /* 0x0000040030347890 */ /* 0x000fe2000fffe0ff */
[----:B------:R-:W-:-:S02]  /*5b30*/  LOP3.LUT R103, R3, 0x18, R103, 0xf8, !PT ;  /* 0x0000001803677812 */ /* 0x000fc400078ef867 */
[----:B------:R-:W-:Y:S01]  /*5b40*/  CS2R R100, SRZ ;  /* 0x0000000000647805 */ /* 0x000fe2000001ff00 */
[----:B------:R-:W2:Y:S01]  /*5b50*/  LDC R42, c[0x0][0xb0c] ;  /* 0x0002c300ff2a7b82 */ /* 0x000ea20000000800 */
[----:B------:R-:W-:Y:S01]  /*5b60*/  LOP3.LUT R46, R46, 0x600000, RZ, 0xc0, !PT ;  /* 0x006000002e2e7812 */ /* 0x000fe200078ec0ff */
[----:B------:R-:W-:Y:S01]  /*5b70*/  IMAD.MOV.U32 R108, RZ, RZ, RZ ;  /* 0x000000ffff6c7224 */ /* 0x000fe200078e00ff */
[----:B------:R-:W-:Y:S01]  /*5b80*/  IADD3 R102, PT, PT, -R97, 0x2, RZ ;  /* 0x0000000261667810 */ /* 0x000fe20007ffe1ff */
[----:B------:R-:W-:Y:S01]  /*5b90*/  IMAD.MOV R98, RZ, RZ, -R98 ;  /* 0x000000ffff627224 */ /* 0x000fe200078e0a62 */
[----:B------:R-:W-:Y:S01]  /*5ba0*/  LOP3.LUT R103, R103, 0xf20, R2, 0xf8, !PT ;  /* 0x00000f2067677812 */ /* 0x000fe200078ef802 */
[----:B------:R-:W-:Y:S01]  /*5bb0*/  IMAD.MOV R97, RZ, RZ, -R97 ;  /* 0x000000ffff617224 */ /* 0x000fe200078e0a61 */
[----:B------:R-:W3:Y:S01]  /*5bc0*/  LDCU.64 UR54, c[0x0][0x348] ;  /* 0x00006900ff3677ac */ /* 0x000ee20008000a00 */
[----:B------:R-:W4:Y:S01]  /*5bd0*/  LDC R93, c[0x0][0xb20] ;  /* 0x0002c800ff5d7b82 */ /* 0x000f220000000800 */
[----:B------:R-:W3:Y:S01]  /*5be0*/  LDS R0, [UR48+0x230] ;  /* 0x00023030ff007984 */ /* 0x000ee20008000800 */
[----:B------:R-:W-:Y:S01]  /*5bf0*/  IMAD.SHL.U32 R102, R102, 0x10, RZ ;  /* 0x0000001066667824 */ /* 0x000fe200078e00ff */
[----:B------:R-:W-:Y:S01]  /*5c00*/  LEA R103, R103, UR52, 0x1 ;  /* 0x0000003467677c11 */ /* 0x000fe2000f8e08ff */
[----:B------:R-:W-:Y:S01]  /*5c10*/  UMOV UR51, 0x1 ;  /* 0x0000000100337882 */ /* 0x000fe20000000000 */
[----:B------:R-:W-:Y:S01]  /*5c20*/  UMOV UR56, URZ ;  /* 0x000000ff00387c82 */ /* 0x000fe20008000000 */
[----:B------:R-:W1:Y:S02]  /*5c30*/  LDCU.64 UR38, c[0x0][0x888] ;  /* 0x00011100ff2677ac */ /* 0x000e640008000a00 */
[----:B------:R-:W1:Y:S01]  /*5c40*/  LDC R41, c[0x0][0xb30] ;  /* 0x0002cc00ff297b82 */ /* 0x000e620000000800 */
[----:B------:R-:W1:Y:S01]  /*5c50*/  LDCU.64 UR44, c[0x0][0x890] ;  /* 0x00011200ff2c77ac */ /* 0x000e620008000a00 */
[----:B------:R-:W-:Y:S01]  /*5c60*/  UMOV UR50, URZ ;  /* 0x000000ff00327c82 */ /* 0x000fe20008000000 */
[----:B------:R-:W-:-:S05]  /*5c70*/  UMOV UR49, URZ ;  /* 0x000000ff00317c82 */ /* 0x000fca0008000000 */
[----:B------:R-:W1:Y:S08]  /*5c80*/  LDC.64 R88, c[0x0][0xb10] ;  /* 0x0002c400ff587b82 */ /* 0x000e700000000a00 */
[----:B------:R-:W1:Y:S08]  /*5c90*/  LDC.64 R38, c[0x0][0xb18] ;  /* 0x0002c600ff267b82 */ /* 0x000e700000000a00 */
[----:B------:R-:W1:Y:S08]  /*5ca0*/  LDC.64 R36, c[0x0][0xb28] ;  /* 0x0002ca00ff247b82 */ /* 0x000e700000000a00 */
[----:B------:R-:W1:Y:S01]  /*5cb0*/  LDC.64 R86, c[0x0][0x8b0] ;  /* 0x00022c00ff567b82 */ /* 0x000e620000000a00 */
[----:B---3--:R-:W-:-:S07]  /*5cc0*/  IMAD.IADD R46, R0, 0x1, R46 ;  /* 0x00000001002e7824 */ /* 0x008fce00078e022e */
[----:B------:R-:W3:Y:S08]  /*5cd0*/  LDC.64 R84, c[0x0][0x8a8] ;  /* 0x00022a00ff547b82 */ /* 0x000ef00000000a00 */
[----:B--2-4-:R-:W1:Y:S02]  /*5ce0*/  LDC R94, c[0x0][0x374] ;  /* 0x0000dd00ff5e7b82 */ /* 0x014e640000000800 */
.L_x_145:
[----:B------:R-:W-:Y:S02]  /*5cf0*/  LEA R0, R108, UR48, 0x3 ;  /* 0x000000306c007c11 */ /* 0x000fe4000f8e18ff */
[----:B------:R-:W-:Y:S02]  /*5d00*/  SHF.L.U32 R2, R100, 0x1f, RZ ;  /* 0x0000001f64027819 */ /* 0x000fe400000006ff */
[----:B------:R-:W-:Y:S02]  /*5d10*/  LEA R16, R108, UR48, 0x4 ;  /* 0x000000306c107c11 */ /* 0x000fe4000f8e20ff */
[----:B------:R-:W2:Y:S02]  /*5d20*/  SYNCS.PHASECHK.TRANS64.TRYWAIT P0, [R0+URZ+0x180], R2 ;  /* 0x00018002000075a7 */ /* 0x000ea400080011ff */
[----:B--2---:R-:W-:Y:S05]  /*5d30*/  @!P0 BRA `(.L_x_115) ;  /* 0x0000003800448947 */ /* 0x004fea0003800000 */
.L_x_222:
[----:B------:R-:W4:Y:S01]  /*5d40*/  LDC.64 R10, c[0x0][0xb10] ;  /* 0x0002c400ff0a7b82 */ /* 0x000f220000000a00 */
[----:B------:R-:W3:Y:S01]  /*5d50*/  LDS.128 R16, [R16+0x210] ;  /* 0x0002100010107984 */ /* 0x000ee20000000c00 */
[----:B-1----:R-:W-:Y:S01]  /*5d60*/  ISETP.NE.AND P1, PT, R41, 0x1, PT ;  /* 0x000000012900780c */ /* 0x002fe20003f25270 */
[----:B--2---:R-:W-:Y:S01]  /*5d70*/  VIADD R0, R0, 0x190 ;  /* 0x0000019000007836 */ /* 0x004fe20000000000 */
[----:B------:R-:W-:Y:S04]  /*5d80*/  ISETP.GE.AND P0, PT, R40, 0x1, PT ;  /* 0x000000012800780c */ /* 0x000fe80003f06270 */
[----:B------:R-:W1:Y:S01]  /*5d90*/  LDC.64 R8, c[0x0][0xb18] ;  /* 0x0002c600ff087b82 */ /* 0x000e620000000a00 */
[----:B------:R-:W-:Y:S01]  /*5da0*/  PRMT R0, RZ, 0x654, R0 ;  /* 0x00000654ff007816 */ /* 0x000fe20000000000 */
[----:B------:R-:W-:Y:S01]  /*5db0*/  @!PT LDS RZ, [RZ] ;  /* 0x00000000fffff984 */ /* 0x000fe20000000800 */
[----:B------:R-:W-:Y:S01]  /*5dc0*/  @!PT LDS RZ, [RZ] ;  /* 0x00000000fffff984 */ /* 0x000fe20000000800 */
[----:B------:R-:W-:Y:S01]  /*5dd0*/  @!PT LDS RZ, [RZ] ;  /* 0x00000000fffff984 */ /* 0x000fe20000000800 */
[----:B------:R-:W-:Y:S01]  /*5de0*/  @!PT LDS RZ, [RZ] ;  /* 0x00000000fffff984 */ /* 0x000fe20000000800 */
[----:B------:R2:W-:Y:S06]  /*5df0*/  MEMBAR.ALL.CTA ;  /* 0x0000000000007992 */ /* 0x0005ec0000008000 */
[----:B--2---:R-:W2:Y:S01]  /*5e00*/  FENCE.VIEW.ASYNC.S ;  /* 0x00000000000073c6 */ /* 0x004ea20000000000 */
[----:B------:R-:W1:Y:S08]  /*5e10*/  @!P1 LDC R12, c[0x0][0xb20] ;  /* 0x0002c800ff0c9b82 */ /* 0x000e700000000800 */
[----:B------:R-:W1:Y:S01]  /*5e20*/  @!P1 LDC R7, c[0x0][0xb0c] ;  /* 0x0002c300ff079b82 */ /* 0x000e620000000800 */
[----:B--2---:R2:W-:Y:S01]  /*5e30*/  SYNCS.ARRIVE.TRANS64.RED.A1T0 RZ, [R0+URZ], RZ ;  /* 0x000000ff00ff79a7 */ /* 0x0045e200081004ff */
[----:B---3--:R-:W-:Y:S04]  /*5e40*/  LOP3.LUT P4, RZ, R18, 0x1, RZ, 0xc0, !PT ;  /* 0x0000000112ff7812 */ /* 0x008fe8000788c0ff */
[----:B------:R-:W-:Y:S09]  /*5e50*/  P2R R105, PR, RZ, 0x10 ;  /* 0x00000010ff697803 */ /* 0x000ff20000000000 */
[----:B------:R-:W-:Y:S02]  /*5e60*/  @P4 MOV R44, R16 ;  /* 0x00000010002c4202 */ /* 0x000fe40000000f00 */
[----:B------:R-:W-:Y:S01]  /*5e70*/  @P4 LOP3.LUT R43, R17, 0xffff, RZ, 0xc0, !PT ;  /* 0x0000ffff112b4812 */ /* 0x000fe200078ec0ff */
[----:B--2-4-:R-:W-:Y:S06]  /*5e80*/  @!P0 BRA `(.L_x_116) ;  /* 0x0000000000a48947 */ /* 0x014fec0003800000 */
[----:B------:R-:W-:Y:S01]  /*5e90*/  IMAD.HI.U32 R0, R94, R39, RZ ;  /* 0x000000275e007227 */ /* 0x000fe200078e00ff */
[----:B------:R-:W-:Y:S02]  /*5ea0*/  ISETP.NE.AND P0, PT, R38, 0x1, PT ;  /* 0x000000012600780c */ /* 0x000fe40003f05270 */
[----:B------:R-:W-:Y:S01]  /*5eb0*/  ISETP.NE.AND P2, PT, R40, 0x1, PT ;  /* 0x000000012800780c */ /* 0x000fe20003f45270 */
[----:B------:R-:W-:Y:S01]  /*5ec0*/  IMAD.HI.U32 R4, R95, R88, RZ ;  /* 0x000000585f047227 */ /* 0x000fe200078e00ff */
[----:B------:R-:W-:Y:S02]  /*5ed0*/  SHF.R.U32.HI R0, RZ, R93, R0 ;  /* 0x0000005dff007219 */ /* 0x000fe40000011600 */
[----:B------:R-:W-:Y:S01]  /*5ee0*/  ISETP.NE.AND P3, PT, R42, 0x1, PT ;  /* 0x000000012a00780c */ /* 0x000fe20003f65270 */
[----:B------:R-:W-:Y:S01]  /*5ef0*/  IMAD.HI.U32 R6, R43, R39, RZ ;  /* 0x000000272b067227 */ /* 0x000fe200078e00ff */
[-C--:B------:R-:W-:Y:S02]  /*5f00*/  SHF.R.U32.HI R4, RZ, R89.reuse, R4 ;  /* 0x00000059ff047219 */ /* 0x080fe40000011604 */
[----:B------:R-:W-:Y:S01]  /*5f10*/  SEL R0, R94, R0, !P0 ;  /* 0x000000005e007207 */ /* 0x000fe20004000000 */
[----:B------:R-:W-:Y:S01]  /*5f20*/  IMAD.HI.U32 R5, R44, R88, RZ ;  /* 0x000000582c057227 */ /* 0x000fe200078e00ff */
[----:B------:R-:W-:Y:S03]  /*5f30*/  SEL R4, R95, R4, !P3 ;  /* 0x000000045f047207 */ /* 0x000fe60005800000 */
[-C--:B------:R-:W-:Y:S01]  /*5f40*/  IMAD.HI.U32 R3, R0, R36.reuse, RZ ;  /* 0x0000002400037227 */ /* 0x080fe200078e00ff */
[----:B------:R-:W-:Y:S03]  /*5f50*/  SHF.R.U32.HI R5, RZ, R89, R5 ;  /* 0x00000059ff057219 */ /* 0x000fe60000011605 */
[----:B------:R-:W-:Y:S01]  /*5f60*/  IMAD.HI.U32 R2, R4, R36, RZ ;  /* 0x0000002404027227 */ /* 0x000fe200078e00ff */
[----:B------:R-:W-:Y:S02]  /*5f70*/  @P2 SHF.R.U32.HI R0, RZ, R37, R3 ;  /* 0x00000025ff002219 */ /* 0x000fe40000011603 */
[----:B------:R-:W-:Y:S02]  /*5f80*/  SHF.R.U32.HI R3, RZ, R93, R6 ;  /* 0x0000005dff037219 */ /* 0x000fe40000011606 */
[----:B------:R-:W-:Y:S01]  /*5f90*/  @P2 SHF.R.U32.HI R4, RZ, R37, R2 ;  /* 0x00000025ff042219 */ /* 0x000fe20000011602 */
[----:B------:R-:W-:Y:S01]  /*5fa0*/  IMAD R0, R40, R0, RZ ;  /* 0x0000000028007224 */ /* 0x000fe200078e02ff */
[----:B------:R-:W-:Y:S02]  /*5fb0*/  SEL R3, R43, R3, !P0 ;  /* 0x000000032b037207 */ /* 0x000fe40004000000 */
[----:B------:R-:W-:Y:S01]  /*5fc0*/  SEL R2, R44, R5, !P3 ;  /* 0x000000052c027207 */ /* 0x000fe20005800000 */
[----:B------:R-:W-:Y:S01]  /*5fd0*/  IMAD R5, R40, R4, RZ ;  /* 0x0000000428057224 */ /* 0x000fe200078e02ff */
[C---:B------:R-:W-:Y:S01]  /*5fe0*/  ISETP.GE.AND P0, PT, R3.reuse, R0, PT ;  /* 0x000000000300720c */ /* 0x040fe20003f06270 */
[C---:B------:R-:W-:Y:S03]  /*5ff0*/  IMAD.HI.U32 R0, R3.reuse, R36, RZ ;  /* 0x0000002403007227 */ /* 0x040fe600078e00ff */
[C---:B------:R-:W-:Y:S02]  /*6000*/  ISETP.GE.OR P0, PT, R2.reuse, R5, P0 ;  /* 0x000000050200720c */ /* 0x040fe40000706670 */
[----:B------:R-:W-:Y:S04]  /*6010*/  SHF.R.U32.HI R0, RZ, R37, R0 ;  /* 0x00000025ff007219 */ /* 0x000fe80000011600 */
[C---:B------:R-:W-:Y:S05]  /*6020*/  SEL R6, R3.reuse, R0, !P2 ;  /* 0x0000000003067207 */ /* 0x040fea0005000000 */
        /* <DEDUP_REMOVED lines=14> */
[----:B------:R-:W-:Y:S07]  /*6110*/  IMAD R43, R3, R38, R43 ;  /* 0x00000026032b7224 */ /* 0x000fee00078e022b */
.L_x_116:
[----:B-1----:R-:W-:Y:S01]  /*6120*/  @!P1 ISETP.NE.AND P0, PT, R8, 0x1, PT ;  /* 0x000000010800980c */ /* 0x002fe20003f05270 */
[----:B------:R-:W-:Y:S01]  /*6130*/  @!P1 IMAD.HI.U32 R0, R44, R10, RZ ;  /* 0x0000000a2c009227 */ /* 0x000fe200078e00ff */
[----:B------:R-:W-:Y:S01]  /*6140*/  @!P1 ISETP.NE.AND P2, PT, R7, 0x1, PT ;  /* 0x000000010700980c */ /* 0x000fe20003f45270 */
[----:B------:R-:W-:Y:S01]  /*6150*/  ULOP3.LUT UP0, URZ, UR52, 0x1b0, URZ, 0xc0, !UPT ;  /* 0x000001b034ff7892 */ /* 0x000fe2000f80c0ff */
[----:B------:R-:W-:Y:S01]  /*6160*/  R2UR UR42, R14 ;  /* 0x000000000e2a72ca */ /* 0x000fe200000e0000 */
[----:B------:R-:W-:Y:S01]  /*6170*/  @!P1 IMAD.HI.U32 R2, R43, R9, RZ ;  /* 0x000000092b029227 */ /* 0x000fe200078e00ff */
[----:B------:R-:W-:Y:S02]  /*6180*/  @!P1 SHF.R.U32.HI R0, RZ, R11, R0 ;  /* 0x0000000bff009219 */ /* 0x000fe40000011600 */
[----:B------:R-:W-:Y:S01]  /*6190*/  R2UR UR41, R15 ;  /* 0x000000000f2972ca */ /* 0x000fe200000e0000 */
[----:B------:R-:W-:Y:S01]  /*61a0*/  VIADD R108, R108, 0x1 ;  /* 0x000000016c6c7836 */ /* 0x000fe20000000000 */
[----:B------:R-:W-:Y:S02]  /*61b0*/  @!P1 SHF.R.U32.HI R2, RZ, R12, R2 ;  /* 0x0000000cff029219 */ /* 0x000fe40000011602 */
[----:B------:R-:W-:Y:S02]  /*61c0*/  @!P1 SEL R3, R44, R0, !P2 ;  /* 0x000000002c039207 */ /* 0x000fe40005000000 */
[----:B------:R-:W-:Y:S02]  /*61d0*/  @!P1 SEL R2, R43, R2, !P0 ;  /* 0x000000022b029207 */ /* 0x000fe40004000000 */
[----:B------:R-:W-:Y:S01]  /*61e0*/  @P4 SHF.R.U32.HI R99, RZ, 0x10, R17 ;  /* 0x00000010ff634819 */ /* 0x000fe20000011611 */
[----:B------:R-:W-:Y:S02]  /*61f0*/  USHF.L.U32 UR42, UR42, 0x7, URZ ;  /* 0x000000072a2a7899 */ /* 0x000fe400080006ff */
[----:B------:R-:W-:Y:S02]  /*6200*/  @!P1 IMAD.IADD R0, R2, 0x1, -R3 ;  /* 0x0000000102009824 */ /* 0x000fe400078e0a03 */
[----:B------:R-:W-:Y:S01]  /*6210*/  @!P1 IMAD.IADD R2, R3, 0x1, -R2 ;  /* 0x0000000103029824 */ /* 0x000fe200078e0a02 */
[----:B------:R-:W-:Y:S01]  /*6220*/  USHF.L.U32 UR41, UR41, 0x6, URZ ;  /* 0x0000000629297899 */ /* 0x000fe200080006ff */
[----:B------:R-:W-:Y:S02]  /*6230*/  @!P1 IMAD R44, R0, R7, R44 ;  /* 0x00000007002c9224 */ /* 0x000fe400078e022c */
[----:B------:R-:W-:Y:S01]  /*6240*/  @!P1 IMAD R43, R2, R8, R43 ;  /* 0x00000008022b9224 */ /* 0x000fe200078e022b */
[----:B------:R-:W-:Y:S08]  /*6250*/  BRA.U !UP0, `(.L_x_117) ;  /* 0x00000001087c7547 */ /* 0x000ff0000b800000 */
[----:B------:R-:W1:Y:S01]  /*6260*/  LDCU.64 UR8, c[0x4][0x80] ;  /* 0x01001000ff0877ac */ /* 0x000e620008000a00 */
[----:B------:R-:W-:Y:S01]  /*6270*/  MOV R2, 0x0 ;  /* 0x0000000000027802 */ /* 0x000fe20000000f00 */
[----:B------:R-:W-:Y:S02]  /*6280*/  HFMA2 R12, -RZ, RZ, 0, 5.9604644775390625e-08 ;  /* 0x00000001ff0c7431 */ /* 0x000fe400000001ff */
[----:B------:R-:W-:Y:S01]  /*6290*/  IMAD.MOV.U32 R8, RZ, RZ, 0x70 ;  /* 0x00000070ff087424 */ /* 0x000fe200078e00ff */
[----:B------:R2:W3:Y:S01]  /*62a0*/  LDC.64 R14, c[0x4][R2] ;  /* 0x01000000020e7b82 */ /* 0x0004e20000000a00 */
[----:B------:R-:W4:Y:S01]  /*62b0*/  LDCU.64 UR6, c[0x4][0x88] ;  /* 0x01001100ff0677ac */ /* 0x000f220008000a00 */
[----:B------:R-:W-:Y:S01]  /*62c0*/  IMAD.MOV.U32 R13, RZ, RZ, RZ ;  /* 0x000000ffff0d7224 */ /* 0x000fe200078e00ff */
[----:B------:R-:W2:Y:S01]  /*62d0*/  LDCU.64 UR4, c[0x4][0x8] ;  /* 0x01000100ff0477ac */ /* 0x000ea20008000a00 */
[----:B-1----:R-:W-:Y:S01]  /*62e0*/  MOV R5, UR9 ;  /* 0x0000000900057c02 */ /* 0x002fe20008000f00 */
[----:B------:R-:W-:Y:S01]  /*62f0*/  IMAD.U32 R4, RZ, RZ, UR8 ;  /* 0x00000008ff047e24 */ /* 0x000fe2000f8e00ff */
[----:B----4-:R-:W-:Y:S01]  /*6300*/  MOV R7, UR7 ;  /* 0x0000000700077c02 */ /* 0x010fe20008000f00 */
[----:B------:R-:W-:Y:S01]  /*6310*/  IMAD.U32 R6, RZ, RZ, UR6 ;  /* 0x00000006ff067e24 */ /* 0x000fe2000f8e00ff */
[----:B--2---:R-:W-:Y:S01]  /*6320*/  MOV R11, UR5 ;  /* 0x00000005000b7c02 */ /* 0x004fe20008000f00 */
[----:B------:R-:W-:Y:S02]  /*6330*/  IMAD.U32 R10, RZ, RZ, UR4 ;  /* 0x00000004ff0a7e24 */ /* 0x000fe4000f8e00ff */
[----:B------:R-:W-:Y:S07]  /*6340*/  LEPC R20, `(.L_x_118) ;  /* 0x000000001014794e */ /* 0x000fee0000000000 */
[----:B---3-5:R-:W-:Y:S05]  /*6350*/  CALL.ABS.NOINC R14 ;  /* 0x000000000e007343 */ /* 0x028fea0003c00000 */
.L_x_118:
[----:B------:R-:W1:Y:S01]  /*6360*/  LDCU.64 UR8, c[0x4][0x80] ;  /* 0x01001000ff0877ac */ /* 0x000e620008000a00 */
[----:B------:R-:W2:Y:S01]  /*6370*/  LDC.64 R2, c[0x4][R2] ;  /* 0x0100000002027b82 */ /* 0x000ea20000000a00 */
[----:B------:R-:W-:Y:S02]  /*6380*/  HFMA2 R12, -RZ, RZ, 0, 5.9604644775390625e-08 ;  /* 0x00000001ff0c7431 */ /* 0x000fe400000001ff */
[----:B------:R-:W-:Y:S02]  /*6390*/  IMAD.MOV.U32 R8, RZ, RZ, 0x70 ;  /* 0x00000070ff087424 */ /* 0x000fe400078e00ff */
[----:B------:R-:W-:Y:S01]  /*63a0*/  IMAD.MOV.U32 R13, RZ, RZ, RZ ;  /* 0x000000ffff0d7224 */ /* 0x000fe200078e00ff */
[----:B------:R-:W3:Y:S01]  /*63b0*/  LDCU.64 UR6, c[0x4][0x88] ;  /* 0x01001100ff0677ac */ /* 0x000ee20008000a00 */
[----:B------:R-:W4:Y:S01]  /*63c0*/  LDCU.64 UR4, c[0x4][0x8] ;  /* 0x01000100ff0477ac */ /* 0x000f220008000a00 */
[----:B-1----:R-:W-:Y:S02]  /*63d0*/  MOV R4, UR8 ;  /* 0x0000000800047c02 */ /* 0x002fe40008000f00 */
[----:B------:R-:W-:Y:S02]  /*63e0*/  MOV R5, UR9 ;  /* 0x0000000900057c02 */ /* 0x000fe40008000f00 */
[----:B---3--:R-:W-:Y:S01]  /*63f0*/  MOV R7, UR7 ;  /* 0x0000000700077c02 */ /* 0x008fe20008000f00 */
[----:B------:R-:W-:Y:S01]  /*6400*/  IMAD.U32 R6, RZ, RZ, UR6 ;  /* 0x00000006ff067e24 */ /* 0x000fe2000f8e00ff */
[----:B----4-:R-:W-:Y:S01]  /*6410*/  MOV R11, UR5 ;  /* 0x00000005000b7c02 */ /* 0x010fe20008000f00 */
[----:B------:R-:W-:Y:S02]  /*6420*/  IMAD.U32 R10, RZ, RZ, UR4 ;  /* 0x00000004ff0a7e24 */ /* 0x000fe4000f8e00ff */
[----:B------:R-:W-:Y:S07]  /*6430*/  LEPC R20, `(.L_x_117) ;  /* 0x000000001014794e */ /* 0x000fee0000000000 */
[----:B--2---:R-:W-:Y:S05]  /*6440*/  CALL.ABS.NOINC R2 ;  /* 0x0000000002007343 */ /* 0x004fea0003c00000 */
.L_x_117:
[----:B------:R-:W-:Y:S01]  /*6450*/  ISETP.NE.U32.AND P4, PT, R86, RZ, PT ;  /* 0x000000ff5600720c */ /* 0x000fe20003f85070 */
[----:B------:R-:W-:Y:S01]  /*6460*/  UISETP.NE.AND UP2, UPT, UR53, URZ, UPT ;  /* 0x000000ff3500728c */ /* 0x000fe2000bf45270 */
[----:B------:R-:W-:Y:S01]  /*6470*/  ISETP.NE.U32.AND P2, PT, RZ, UR38, PT ;  /* 0x00000026ff007c0c */ /* 0x000fe2000bf45070 */
[----:B------:R-:W-:Y:S01]  /*6480*/  UISETP.NE.U32.AND UP1, UPT, UR44, URZ, UPT ;  /* 0x000000ff2c00728c */ /* 0x000fe2000bf25070 */
[----:B------:R-:W-:Y:S01]  /*6490*/  ISETP.NE.AND.EX P4, PT, R87, RZ, PT, P4 ;  /* 0x000000ff5700720c */ /* 0x000fe20003f85340 */
[----:B------:R-:W-:Y:S01]  /*64a0*/  UPLOP3.LUT UP0, UPT, UPT, UPT, UPT, 0x40, 0x4 ;  /* 0x000000000004789c */ /* 0x000fe20003f0e870 */
[----:B------:R-:W-:Y:S01]  /*64b0*/  ISETP.NE.AND.EX P2, PT, RZ, UR39, PT, P2 ;  /* 0x00000027ff007c0c */ /* 0x000fe2000bf45320 */
[----:B------:R-:W-:Y:S01]  /*64c0*/  UISETP.NE.AND.EX UP1, UPT, UR45, URZ, UPT, UP1 ;  /* 0x000000ff2d00728c */ /* 0x000fe2000bf25310 */
[----:B------:R-:W-:Y:S04]  /*64d0*/  PLOP3.LUT P1, PT, PT, PT, UP2, 0x80, 0x8 ;  /* 0x000000000008781c */ /* 0x000fe80003f2f028 */
[----:B------:R-:W-:Y:S06]  /*64e0*/  @UP2 UPLOP3.LUT UP0, UPT, UPT, UPT, UP1, 0x80, 0x8 ;  /* 0x000000000008289c */ /* 0x000fec0003f0f010 */
[----:B------:R-:W-:Y:S01]  /*64f0*/  PLOP3.LUT P0, PT, PT, PT, UP0, 0x80, 0x8 ;  /* 0x000000000008781c */ /* 0x000fe20003f0f008 */
[----:B------:R-:W-:Y:S01]  /*6500*/  @!UPT UIADD3 URZ, UPT, UPT, URZ, URZ, URZ ;  /* 0x000000fffffff290 */ /* 0x000fe2000fffe0ff */
[----:B------:R-:W-:Y:S11]  /*6510*/  BRA.U !UP1, `(.L_x_119) ;  /* 0x0000000109387547 */ /* 0x000ff6000b800000 */
[----:B------:R-:W-:Y:S01]  /*6520*/  UISETP.NE.U32.AND UP0, UPT, UR38, URZ, UPT ;  /* 0x000000ff2600728c */ /* 0x000fe2000bf05070 */
[----:B------:R-:W-:Y:S02]  /*6530*/  HFMA2 R0, -RZ, RZ, 0, 5.9604644775390625e-08 ;  /* 0x00000001ff007431 */ /* 0x000fe400000001ff */
[----:B------:R-:W-:Y:S01]  /*6540*/  IMAD.MOV.U32 R92, RZ, RZ, 0x1 ;  /* 0x00000001ff5c7424 */ /* 0x000fe200078e00ff */
[----:B------:R-:W-:Y:S06]  /*6550*/  UISETP.NE.AND.EX UP0, UPT, UR39, URZ, UPT, UP0 ;  /* 0x000000ff2700728c */ /* 0x000fec000bf05300 */
[----:B------:R-:W-:Y:S05]  /*6560*/  PLOP3.LUT P3, PT, PT, PT, UP0, 0x80, 0x8 ;  /* 0x000000000008781c */ /* 0x000fea0003f6f008 */
[----:B------:R-:W1:Y:S01]  /*6570*/  @UP0 LDCU.64 UR6, c[0x0][0x888] ;  /* 0x00011100ff0607ac */ /* 0x000e620008000a00 */
[----:B------:R-:W-:Y:S07]  /*6580*/  @UP0 UIMAD UR4, UR36, UR44, URZ ;  /* 0x0000002c240402a4 */ /* 0x000fee000f8e02ff */
[----:B------:R-:W-:Y:S01]  /*6590*/  @!P3 PRMT R92, R0, 0x7610, R92 ;  /* 0x00007610005cb816 */ /* 0x000fe2000000005c */
[----:B-1----:R-:W-:Y:S03]  /*65a0*/  @UP0 UIMAD.WIDE UR6, UR4, 0x4, UR6 ;  /* 0x00000004040608a5 */ /* 0x002fe6000f8e0206 */
[----:B------:R-:W1:Y:S03]  /*65b0*/  @!UP0 LDCU UR4, c[0x0][0x880] ;  /* 0x00011000ff0487ac */ /* 0x000e660008000800 */
[----:B------:R-:W-:Y:S01]  /*65c0*/  IMAD.U32 R2, RZ, RZ, UR6 ;  /* 0x00000006ff027e24 */ /* 0x000fe2000f8e00ff */
[----:B------:R-:W-:Y:S05]  /*65d0*/  MOV R3, UR7 ;  /* 0x0000000700037c02 */ /* 0x000fea0008000f00 */
[----:B-----5:R2:W5:Y:S02]  /*65e0*/  @P3 LDG.E R49, desc[UR46][R2.64] ;  /* 0x0000002e02313981 */ /* 0x020564000c1e1900 */
[----:B-12---:R-:W-:Y:S02]  /*65f0*/  @!P3 IMAD.U32 R49, RZ, RZ, UR4 ;  /* 0x00000004ff31be24 */ /* 0x006fe4000f8e00ff */
.L_x_119:
[----:B------:R-:W-:Y:S05]  /*6600*/  @!P4 BRA `(.L_x_120) ;  /* 0x000000000020c947 */ /* 0x000fea0003800000 */
[----:B------:R-:W-:Y:S04]  /*6610*/  ISETP.NE.U32.AND P3, PT, R84, RZ, PT ;  /* 0x000000ff5400720c */ /* 0x000fe80003f65070 */
[----:B------:R-:W-:Y:S11]  /*6620*/  ISETP.NE.AND.EX P3, PT, R85, RZ, PT, P3 ;  /* 0x000000ff5500720c */ /* 0x000ff60003f65330 */
[----:B------:R-:W-:Y:S02]  /*6630*/  @!UPT UIADD3 URZ, UPT, UPT, URZ, URZ, URZ ;  /* 0x000000fffffff290 */ /* 0x000fe4000fffe0ff */
[----:B------:R-:W1:Y:S01]  /*6640*/  @P3 LDC.64 R2, c[0x0][0x8a8] ;  /* 0x00022a00ff023b82 */ /* 0x000e620000000a00 */
[----:B------:R-:W-:Y:S04]  /*6650*/  @P3 IMAD R0, R86, UR36, RZ ;  /* 0x0000002456003c24 */ /* 0x000fe8000f8e02ff */
[----:B-1----:R-:W-:Y:S05]  /*6660*/  @P3 IMAD.WIDE R2, R0, 0x4, R2 ;  /* 0x0000000400023825 */ /* 0x002fea00078e0202 */
[----:B-----5:R1:W5:Y:S02]  /*6670*/  @P3 LDG.E R47, desc[UR46][R2.64] ;  /* 0x0000002e022f3981 */ /* 0x020364000c1e1900 */
[----:B-1----:R-:W2:Y:S02]  /*6680*/  @!P3 LDC R47, c[0x0][0x8a0] ;  /* 0x00022800ff2fbb82 */ /* 0x002ea40000000800 */
.L_x_120:
[----:B-----5:R-:W-:Y:S01]  /*6690*/  FSETP.NEU.AND P3, PT, R49, RZ, PT ;  /* 0x000000ff3100720b */ /* 0x020fe20003f6d000 */
[----:B------:R-:W-:Y:S01]  /*66a0*/  ULOP3.LUT UR4, UR51, 0x1, URZ, 0x3c, !UPT ;  /* 0x0000000133047892 */ /* 0x000fe2000f8e3cff */
[----:B------:R-:W-:Y:S01]  /*66b0*/  SEL R4, RZ, 0xffffffff, P2 ;  /* 0xffffffffff047807 */ /* 0x000fe20001000000 */
[----:B------:R-:W-:Y:S01]  /*66c0*/  IMAD.U32 R68, RZ, RZ, UR56 ;  /* 0x00000038ff447e24 */ /* 0x000fe2000f8e00ff */
[----:B------:R-:W-:Y:S01]  /*66d0*/  @P1 LOP3.LUT P2, RZ, R92, 0xff, RZ, 0xc0, !PT ;  /* 0x000000ff5cff1812 */ /* 0x000fe2000784c0ff */
[----:B------:R-:W-:Y:S01]  /*66e0*/  IMAD.SHL.U32 R111, R98, 0x10, RZ ;  /* 0x00000010626f7824 */ /* 0x000fe200078e00ff */
[----:B------:R-:W-:Y:S01]  /*66f0*/  @P1 SEL R0, RZ, 0xffffffff, P3 ;  /* 0xffffffffff001807 */ /* 0x000fe20001800000 */
[----:B------:R-:W-:Y:S01]  /*6700*/  IMAD.U32 R71, RZ, RZ, UR4 ;  /* 0x00000004ff477e24 */ /* 0x000fe2000f8e00ff */
[----:B------:R-:W-:Y:S01]  /*6710*/  LEA R106, R45, UR48, 0x3 ;  /* 0x000000302d6a7c11 */ /* 0x000fe2000f8e18ff */
[----:B------:R-:W-:Y:S01]  /*6720*/  IMAD.SHL.U32 R68, R68, 0x2000, RZ ;  /* 0x0000200044447824 */ /* 0x000fe200078e00ff */
[----:B------:R-:W-:Y:S01]  /*6730*/  @P0 SEL R0, R4, R0, !P2 ;  /* 0x0000000004000207 */ /* 0x000fe20005000000 */
[----:B------:R-:W-:Y:S01]  /*6740*/  IMAD.SHL.U32 R110, R97, 0x10, RZ ;  /* 0x00000010616e7824 */ /* 0x000fe200078e00ff */
[----:B------:R-:W-:Y:S01]  /*6750*/  PLOP3.LUT P2, PT, PT, PT, UP1, 0x80, 0x8 ;  /* 0x000000000008781c */ /* 0x000fe20003f4f018 */
[----:B------:R-:W-:Y:S01]  /*6760*/  IMAD.IADD R63, R103, 0x1, R68 ;  /* 0x00000001673f7824 */ /* 0x000fe200078e0244 */
[----:B------:R-:W-:Y:S01]  /*6770*/  @P1 LOP3.LUT R0, R0, 0x1, RZ, 0xc0, !PT ;  /* 0x0000000100001812 */ /* 0x000fe200078ec0ff */
[----:B------:R-:W-:Y:S01]  /*6780*/  BSSY B1, `(.L_x_121) ;  /* 0x0000039000017945 */ /* 0x000fe20003800000 */
[----:B------:R-:W-:Y:S01]  /*6790*/  LOP3.LUT P4, R107, R92, 0xff, RZ, 0xc0, !PT ;  /* 0x000000ff5c6b7812 */ /* 0x000fe2000788c0ff */
[----:B------:R-:W-:Y:S01]  /*67a0*/  IMAD.IADD R62, R63, 0x1, R111 ;  /* 0x000000013f3e7824 */ /* 0x000fe200078e026f */
[----:B------:R-:W-:Y:S01]  /*67b0*/  ISETP.NE.U32.OR P5, PT, R0, 0x1, !P1 ;  /* 0x000000010000780c */ /* 0x000fe20004fa5470 */
[----:B------:R-:W-:Y:S01]  /*67c0*/  IMAD.U32 R0, RZ, RZ, UR56 ;  /* 0x00000038ff007e24 */ /* 0x000fe2000f8e00ff */
[----:B------:R-:W-:Y:S01]  /*67d0*/  SEL R3, RZ, 0xffffffff, P3 ;  /* 0xffffffffff037807 */ /* 0x000fe20001800000 */
[----:B------:R-:W-:Y:S01]  /*67e0*/  IMAD.MOV.U32 R70, RZ, RZ, 0x1 ;  /* 0x00000001ff467424 */ /* 0x000fe200078e00ff */
[----:B------:R-:W-:Y:S01]  /*67f0*/  P2R R109, PR, RZ, 0x20 ;  /* 0x00000020ff6d7803 */ /* 0x000fe20000000000 */
[----:B------:R-:W-:Y:S01]  /*6800*/  IMAD R48, R45, 0x40, R46 ;  /* 0x000000402d307824 */ /* 0x000fe200078e022e */
[----:B------:R-:W-:Y:S01]  /*6810*/  LEA R0, R0, UR48, 0x3 ;  /* 0x0000003000007c11 */ /* 0x000fe2000f8e18ff */
[----:B------:R-:W-:Y:S01]  /*6820*/  IMAD.U32 R69, RZ, RZ, UR56 ;  /* 0x00000038ff457e24 */ /* 0x000fe2000f8e00ff */
[----:B------:R-:W-:Y:S02]  /*6830*/  @P2 SEL R3, R4, R3, !P4 ;  /* 0x0000000304032207 */ /* 0x000fe40006000000 */
[----:B------:R-:W-:Y:S02]  /*6840*/  CS2R R82, SRZ ;  /* 0x0000000000527805 */ /* 0x000fe4000001ff00 */
[----:B------:R-:W-:Y:S02]  /*6850*/  CS2R R80, SRZ ;  /* 0x0000000000507805 */ /* 0x000fe4000001ff00 */
[----:B------:R-:W-:Y:S02]  /*6860*/  CS2R R74, SRZ ;  /* 0x00000000004a7805 */ /* 0x000fe4000001ff00 */
[----:B------:R-:W-:Y:S02]  /*6870*/  LOP3.LUT R3, R3, 0x1, RZ, 0xc0, !PT ;  /* 0x0000000103037812 */ /* 0x000fe400078ec0ff */
[----:B------:R-:W-:Y:S02]  /*6880*/  CS2R R72, SRZ ;  /* 0x0000000000487805 */ /* 0x000fe4000001ff00 */
[----:B------:R-:W-:Y:S02]  /*6890*/  @P5 SHF.L.U32 R2, R71, 0x1f, RZ ;  /* 0x0000001f47025819 */ /* 0x000fe400000006ff */
[----:B------:R-:W-:Y:S02]  /*68a0*/  CS2R R66, SRZ ;  /* 0x0000000000427805 */ /* 0x000fe4000001ff00 */
[----:B------:R-:W-:Y:S02]  /*68b0*/  ISETP.NE.U32.AND P2, PT, R3, 0x1, PT ;  /* 0x000000010300780c */ /* 0x000fe40003f45070 */
[----:B------:R-:W-:Y:S01]  /*68c0*/  CS2R R64, SRZ ;  /* 0x0000000000407805 */ /* 0x000fe2000001ff00 */
[----:B------:R1:W3:Y:S01]  /*68d0*/  @P5 SYNCS.PHASECHK.TRANS64.TRYWAIT P1, [R0+URZ+0x140], R2 ;  /* 0x00014002000055a7 */ /* 0x0002e200080211ff */
[----:B------:R-:W-:Y:S02]  /*68e0*/  CS2R R58, SRZ ;  /* 0x00000000003a7805 */ /* 0x000fe4000001ff00 */
[----:B------:R-:W-:Y:S02]  /*68f0*/  P2R R76, PR, RZ, 0x4 ;  /* 0x00000004ff4c7803 */ /* 0x000fe40000000000 */
[----:B------:R-:W-:Y:S01]  /*6900*/  CS2R R56, SRZ ;  /* 0x0000000000387805 */ /* 0x000fe2000001ff00 */
[----:B------:R-:W-:Y:S02]  /*6910*/  IMAD.IADD R61, R63, 0x1, R110 ;  /* 0x000000013f3d7824 */ /* 0x000fe400078e026e */
[----:B------:R-:W-:Y:S01]  /*6920*/  IMAD.IADD R60, R102, 0x1, R62 ;  /* 0x00000001663c7824 */ /* 0x000fe200078e023e */
[----:B-1----:R-:W-:Y:S04]  /*6930*/  SHF.L.U32 R2, R101, 0x1f, RZ ;  /* 0x0000001f65027819 */ /* 0x002fe800000006ff */
[----:B------:R1:W4:Y:S01]  /*6940*/  SYNCS.PHASECHK.TRANS64.TRYWAIT P0, [R106+URZ+0x1a0], R2 ;  /* 0x0001a0026a0075a7 */ /* 0x00032200080011ff */
[----:B---3--:R-:W-:Y:S01]  /*6950*/  @P5 SEL R70, RZ, 0x1, !P1 ;  /* 0x00000001ff465807 */ /* 0x008fe20004800000 */
[----:B-1----:R-:W-:Y:S06]  /*6960*/  @!P5 BRA `(.L_x_122) ;  /* 0x000000000068d947 */ /* 0x002fec0003800000 */
[----:B------:R-:W-:Y:S01]  /*6970*/  ISETP.NE.AND P1, PT, R70, RZ, PT ;  /* 0x000000ff4600720c */ /* 0x000fe20003f25270 */
[----:B------:R-:W-:Y:S01]  /*6980*/  BSSY B0, `(.L_x_123) ;  /* 0x000000d000007945 */ /* 0x000fe20003800000 */
[----:B------:R-:W-:Y:S02]  /*6990*/  CS2R R58, SRZ ;  /* 0x00000000003a7805 */ /* 0x000fe4000001ff00 */
[----:B------:R-:W-:Y:S02]  /*69a0*/  CS2R R56, SRZ ;  /* 0x0000000000387805 */ /* 0x000fe4000001ff00 */
[----:B------:R-:W-:Y:S02]  /*69b0*/  CS2R R66, SRZ ;  /* 0x0000000000427805 */ /* 0x000fe4000001ff00 */
[----:B------:R-:W-:Y:S02]  /*69c0*/  CS2R R64, SRZ ;  /* 0x0000000000407805 */ /* 0x000fe4000001ff00 */
[----:B------:R-:W-:Y:S02]  /*69d0*/  CS2R R74, SRZ ;  /* 0x00000000004a7805 */ /* 0x000fe4000001ff00 */
[----:B------:R-:W-:Y:S02]  /*69e0*/  CS2R R72, SRZ ;  /* 0x0000000000487805 */ /* 0x000fe4000001ff00 */
[----:B------:R-:W-:Y:S02]  /*69f0*/  CS2R R82, SRZ ;  /* 0x0000000000527805 */ /* 0x000fe4000001ff00 */
[----:B------:R-:W-:Y:S01]  /*6a00*/  CS2R R80, SRZ ;  /* 0x0000000000507805 */ /* 0x000fe2000001ff00 */
[----:B------:R-:W-:Y:S06]  /*6a10*/  @P1 BRA `(.L_x_124) ;  /* 0x00000000000c1947 */ /* 0x000fec0003800000 */
[----:B------:R-:W-:Y:S04]  /*6a20*/  SHF.L.U32 R3, R71, 0x1f, RZ ;  /* 0x0000001f47037819 */ /* 0x000fe800000006ff */
[----:B------:R-:W1:Y:S02]  /*6a30*/  SYNCS.PHASECHK.TRANS64.TRYWAIT P1, [R0+URZ+0x140], R3 ;  /* 0x00014003000075a7 */ /* 0x000e6400080211ff */
[----:B-1----:R-:W-:Y:S05]  /*6a40*/  @!P1 BRA `(.L_x_125) ;  /* 0x0000002c00149947 */ /* 0x002fea0003800000 */
.L_x_124:
[----:B------:R-:W-:Y:S05]  /*6a50*/  BSYNC B0 ;  /* 0x0000000000007941 */ /* 0x000fea0003800000 */
.L_x_123:
[----:B------:R-:W-:Y:S01]  /*6a60*/  ISETP.NE.AND P1, PT, R76, RZ, PT ;  /* 0x000000ff4c00720c */ /* 0x000fe20003f25270 */
[----:B------:R-:W-:Y:S04]  /*6a70*/  UIADD3 UR5, UPT, UPT, UR56, 0x1, URZ ;  /* 0x0000000138057890 */ /* 0x000fe8000fffe0ff */
[----:B------:R-:W-:Y:S04]  /*6a80*/  UISETP.NE.AND UP0, UPT, UR5, 0x3, UPT ;  /* 0x000000030500788c */ /* 0x000fe8000bf05270 */
[----:B------:R-:W-:Y:S02]  /*6a90*/  USEL UR4, URZ, 0x1, UP0 ;  /* 0x00000001ff047887 */ /* 0x000fe40008000000 */
[----:B------:R-:W-:Y:S02]  /*6aa0*/  USEL UR5, UR5, URZ, UP0 ;  /* 0x000000ff05057287 */ /* 0x000fe40008000000 */
[----:B------:R3:W1:Y:S02]  /*6ab0*/  @P1 LDS.128 R56, [R63] ;  /* 0x000000003f381984 */ /* 0x0006640000000c00 */
[----:B------:R-:W-:Y:S02]  /*6ac0*/  LOP3.LUT R71, R71, UR4, RZ, 0x3c, !PT ;  /* 0x0000000447477c12 */ /* 0x000fe4000f8e3cff */
[----:B------:R3:W1:Y:S01]  /*6ad0*/  @P1 LDS.128 R64, [R62+0x10] ;  /* 0x000010003e401984 */ /* 0x0006620000000c00 */
[----:B------:R-:W-:Y:S03]  /*6ae0*/  IMAD.U32 R69, RZ, RZ, UR5 ;  /* 0x00000005ff457e24 */ /* 0x000fe6000f8e00ff */
[----:B------:R3:W1:Y:S04]  /*6af0*/  @P1 LDS.128 R72, [R61+0x20] ;  /* 0x000020003d481984 */ /* 0x0006680000000c00 */
[----:B------:R3:W1:Y:S02]  /*6b00*/  @P1 LDS.128 R80, [R60+0x10] ;  /* 0x000010003c501984 */ /* 0x0006640000000c00 */
.L_x_122:
[----:B------:R-:W-:Y:S05]  /*6b10*/  BSYNC B1 ;  /* 0x0000000000017941 */ /* 0x000fea0003800000 */
.L_x_121:
[----:B-1----:R-:W-:Y:S04]  /*6b20*/  SHF.R.U32.HI R0, RZ, 0x15, R48 ;  /* 0x00000015ff007819 */ /* 0x002fe80000011630 */
[----:B------:R-:W-:Y:S01]  /*6b30*/  LOP3.LUT P1, RZ, R0, 0x3, R96, 0x48, !PT ;  /* 0x0000000300ff7812 */ /* 0x000fe20007824860 */
[----:B------:R-:W-:Y:S01]  /*6b40*/  @!UPT UIADD3 URZ, UPT, UPT, URZ, URZ, URZ ;  /* 0x000000fffffff290 */ /* 0x000fe2000fffe0ff */
[----:B----4-:R-:W-:Y:S11]  /*6b50*/  @P0 BRA `(.L_x_126) ;  /* 0x0000000000080947 */ /* 0x010ff60003800000 */
[----:B------:R-:W1:Y:S02]  /*6b60*/  SYNCS.PHASECHK.TRANS64.TRYWAIT P0, [R106+URZ+0x1a0], R2 ;  /* 0x0001a0026a0075a7 */ /* 0x000e6400080011ff */
[----:B-1----:R-:W-:Y:S05]  /*6b70*/  @!P0 BRA `(.L_x_127) ;  /* 0x0000002800dc8947 */ /* 0x002fea0003800000 */
.L_x_126:
[----:B------:R-:W-:Y:S05]  /*6b80*/  @!P1 BRA `(.L_x_128) ;  /* 0x0000000000409947 */ /* 0x000fea0003800000 */
[----:B------:R-:W4:Y:S01]  /*6b90*/  LDCU.64 UR8, c[0x4][0x70] ;  /* 0x01000e00ff0877ac */ /* 0x000f220008000a00 */
[----:B------:R-:W-:Y:S01]  /*6ba0*/  MOV R3, 0x0 ;  /* 0x0000000000037802 */ /* 0x000fe20000000f00 */
[----:B------:R-:W-:Y:S02]  /*6bb0*/  HFMA2 R12, -RZ, RZ, 0, 5.9604644775390625e-08 ;  /* 0x00000001ff0c7431 */ /* 0x000fe400000001ff */
[----:B------:R-:W-:Y:S02]  /*6bc0*/  IMAD.MOV.U32 R8, RZ, RZ, 0x192 ;  /* 0x00000192ff087424 */ /* 0x000fe400078e00ff */
[----:B------:R-:W-:Y:S01]  /*6bd0*/  IMAD.MOV.U32 R13, RZ, RZ, RZ ;  /* 0x000000ffff0d7224 */ /* 0x000fe200078e00ff */
[----:B------:R-:W5:Y:S01]  /*6be0*/  LDCU.64 UR6, c[0x4][0x78] ;  /* 0x01000f00ff0677ac */ /* 0x000f620008000a00 */
[----:B-1----:R-:W1:Y:S01]  /*6bf0*/  LDC.64 R2, c[0x4][R3] ;  /* 0x0100000003027b82 */ /* 0x002e620000000a00 */
[----:B------:R-:W2:Y:S01]  /*6c00*/  LDCU.64 UR4, c[0x4][0x10] ;  /* 0x01000200ff0477ac */ /* 0x000ea20008000a00 */
[----:B----4-:R-:W-:Y:S01]  /*6c10*/  MOV R5, UR9 ;  /* 0x0000000900057c02 */ /* 0x010fe20008000f00 */
[----:B------:R-:W-:Y:S01]  /*6c20*/  IMAD.U32 R4, RZ, RZ, UR8 ;  /* 0x00000008ff047e24 */ /* 0x000fe2000f8e00ff */
[----:B-----5:R-:W-:Y:S01]  /*6c30*/  MOV R7, UR7 ;  /* 0x0000000700077c02 */ /* 0x020fe20008000f00 */
[----:B------:R-:W-:Y:S01]  /*6c40*/  IMAD.U32 R6, RZ, RZ, UR6 ;  /* 0x00000006ff067e24 */ /* 0x000fe2000f8e00ff */
[----:B--2---:R-:W-:Y:S01]  /*6c50*/  MOV R11, UR5 ;  /* 0x00000005000b7c02 */ /* 0x004fe20008000f00 */
[----:B------:R-:W-:Y:S02]  /*6c60*/  IMAD.U32 R10, RZ, RZ, UR4 ;  /* 0x00000004ff0a7e24 */ /* 0x000fe4000f8e00ff */
[----:B------:R-:W-:Y:S07]  /*6c70*/  LEPC R20, `(.L_x_128) ;  /* 0x000000001014794e */ /* 0x000fee0000000000 */
[----:B-1-3--:R-:W-:Y:S05]  /*6c80*/  CALL.ABS.NOINC R2 ;  /* 0x0000000002007343 */ /* 0x00afea0003c00000 */
.L_x_128:
[----:B------:R-:W-:Y:S01]  /*6c90*/  SHF.L.U32 R50, R56, 0x10, RZ ;  /* 0x0000001038327819 */ /* 0x000fe200000006ff */
[----:B------:R-:W-:Y:S05]  /*6ca0*/  WARPSYNC.ALL ;  /* 0x0000000000007948 */ /* 0x000fea0003800000 */
[----:B------:R-:W-:Y:S01]  /*6cb0*/  R2UR UR4, R48 ;  /* 0x00000000300472ca */ /* 0x000fe200000e0000 */
[----:B------:R-:W-:Y:S01]  /*6cc0*/  BSSY.RECONVERGENT B0, `(.L_x_129) ;  /* 0x0000085000007945 */ /* 0x000fe20003800200 */
[----:B------:R-:W-:Y:S02]  /*6cd0*/  LOP3.LUT R51, R56, 0xffff0000, RZ, 0xc0, !PT ;  /* 0xffff000038337812 */ /* 0x000fe400078ec0ff */
[----:B------:R-:W-:Y:S02]  /*6ce0*/  SHF.L.U32 R52, R57, 0x10, RZ ;  /* 0x0000001039347819 */ /* 0x000fe400000006ff */
[----:B------:R-:W-:Y:S07]  /*6cf0*/  ISETP.NE.AND P0, PT, R104, RZ, PT ;  /* 0x000000ff6800720c */ /* 0x000fee0003f05270 */
[----:B------:R-:W2:Y:S02]  /*6d00*/  LDTM.x32 R4, tmem[UR4] ;  /* 0x00000004000479ee */ /* 0x000ea400082c0000 */
[C---:B--2---:R-:W-:Y:S01]  /*6d10*/  FMUL R0, R47.reuse, R4 ;  /* 0x000000042f007220 */ /* 0x044fe20000400000 */
[C---:B-1----:R-:W-:Y:S01]  /*6d20*/  FMUL R2, R47.reuse, R5 ;  /* 0x000000052f027220 */ /* 0x042fe20000400000 */
[C---:B------:R-:W-:Y:S01]  /*6d30*/  FMUL R4, R47.reuse, R8 ;  /* 0x000000082f047220 */ /* 0x040fe20000400000 */
[C---:B------:R-:W-:Y:S01]  /*6d40*/  FMUL R3, R47.reuse, R6 ;  /* 0x000000062f037220 */ /* 0x040fe20000400000 */
[C---:B------:R-:W-:Y:S01]  /*6d50*/  FMUL R5, R47.reuse, R9 ;  /* 0x000000092f057220 */ /* 0x040fe20000400000 */
[C---:B------:R-:W-:Y:S01]  /*6d60*/  FMUL R8, R47.reuse, R12 ;  /* 0x0000000c2f087220 */ /* 0x040fe20000400000 */
[C---:B------:R-:W-:Y:S01]  /*6d70*/  FMUL R6, R47.reuse, R10 ;  /* 0x0000000a2f067220 */ /* 0x040fe20000400000 */
[C---:B------:R-:W-:Y:S01]  /*6d80*/  FMUL R9, R47.reuse, R13 ;  /* 0x0000000d2f097220 */ /* 0x040fe20000400000 */
[----:B------:R-:W-:Y:S01]  /*6d90*/  FMUL R12, R47, R16 ;  /* 0x000000102f0c7220 */ /* 0x000fe20000400000 */
[----:B------:R-:W-:Y:S01]  /*6da0*/  FFMA R0, R49, R50, R0 ;  /* 0x0000003231007223 */ /* 0x000fe20000000000 */
[C---:B------:R-:W-:Y:S01]  /*6db0*/  FMUL R10, R47.reuse, R14 ;  /* 0x0000000e2f0a7220 */ /* 0x040fe20000400000 */
[C---:B------:R-:W-:Y:S01]  /*6dc0*/  FMUL R13, R47.reuse, R17 ;  /* 0x000000112f0d7220 */ /* 0x040fe20000400000 */
[----:B------:R-:W-:Y:S01]  /*6dd0*/  FMUL R16, R47, R20 ;  /* 0x000000142f107220 */ /* 0x000fe20000400000 */
[----:B------:R-:W-:Y:S01]  /*6de0*/  FFMA R2, R49, R51, R2 ;  /* 0x0000003331027223 */ /* 0x000fe20000000002 */
[C---:B------:R-:W-:Y:S01]  /*6df0*/  FMUL R14, R47.reuse, R18 ;  /* 0x000000122f0e7220 */ /* 0x040fe20000400000 */
[C---:B------:R-:W-:Y:S01]  /*6e00*/  FMUL R17, R47.reuse, R21 ;  /* 0x000000152f117220 */ /* 0x040fe20000400000 */
[C---:B------:R-:W-:Y:S01]  /*6e10*/  FMUL R20, R47.reuse, R24 ;  /* 0x000000182f147220 */ /* 0x040fe20000400000 */
[C---:B------:R-:W-:Y:S01]  /*6e20*/  FMUL R18, R47.reuse, R22 ;  /* 0x000000162f127220 */ /* 0x040fe20000400000 */
[C---:B------:R-:W-:Y:S01]  /*6e30*/  FMUL R21, R47.reuse, R25 ;  /* 0x000000192f157220 */ /* 0x040fe20000400000 */
[C---:B------:R-:W-:Y:S01]  /*6e40*/  FMUL R24, R47.reuse, R28 ;  /* 0x0000001c2f187220 */ /* 0x040fe20000400000 */
[C---:B------:R-:W-:Y:S01]  /*6e50*/  FMUL R22, R47.reuse, R26 ;  /* 0x0000001a2f167220 */ /* 0x040fe20000400000 */
[C---:B------:R-:W-:Y:S01]  /*6e60*/  FMUL R25, R47.reuse, R29 ;  /* 0x0000001d2f197220 */ /* 0x040fe20000400000 */
[----:B------:R-:W-:Y:S01]  /*6e70*/  FMUL R28, R47, R32 ;  /* 0x000000202f1c7220 */ /* 0x000fe20000400000 */
[----:B------:R-:W-:Y:S01]  /*6e80*/  LOP3.LUT R32, R57, 0xffff0000, RZ, 0xc0, !PT ;  /* 0xffff000039207812 */ /* 0x000fe200078ec0ff */
[C---:B------:R-:W-:Y:S01]  /*6e90*/  FMUL R26, R47.reuse, R30 ;  /* 0x0000001e2f1a7220 */ /* 0x040fe20000400000 */
[----:B------:R-:W-:Y:S01]  /*6ea0*/  FMUL R29, R47, R33 ;  /* 0x000000212f1d7220 */ /* 0x000fe20000400000 */
[----:B------:R-:W-:Y:S01]  /*6eb0*/  SHF.L.U32 R33, R58, 0x10, RZ ;  /* 0x000000103a217819 */ /* 0x000fe200000006ff */
[----:B------:R-:W-:Y:S01]  /*6ec0*/  FFMA R3, R49, R52, R3 ;  /* 0x0000003431037223 */ /* 0x000fe20000000003 */
[----:B------:R-:W-:Y:S01]  /*6ed0*/  F2FP.BF16.F32.PACK_AB R52, R2, R0 ;  /* 0x000000000234723e */ /* 0x000fe200000010ff */
[----:B------:R-:W-:Y:S01]  /*6ee0*/  FMUL R7, R47, R7 ;  /* 0x000000072f077220 */ /* 0x000fe20000400000 */
[----:B------:R-:W-:Y:S01]  /*6ef0*/  SHF.L.U32 R0, R59, 0x10, RZ ;  /* 0x000000103b007819 */ /* 0x000fe200000006ff */
[----:B------:R-:W-:Y:S01]  /*6f00*/  FMUL R30, R47, R34 ;  /* 0x000000222f1e7220 */ /* 0x000fe20000400000 */
[----:B------:R-:W-:Y:S01]  /*6f10*/  LOP3.LUT R34, R58, 0xffff0000, RZ, 0xc0, !PT ;  /* 0xffff00003a227812 */ /* 0x000fe200078ec0ff */
[----:B------:R-:W-:Y:S01]  /*6f20*/  FFMA R7, R49, R32, R7 ;  /* 0x0000002031077223 */ /* 0x000fe20000000007 */
[----:B------:R-:W-:Y:S01]  /*6f30*/  LOP3.LUT R2, R59, 0xffff0000, RZ, 0xc0, !PT ;  /* 0xffff00003b027812 */ /* 0x000fe200078ec0ff */
[----:B------:R-:W-:Y:S01]  /*6f40*/  FFMA R4, R49, R33, R4 ;  /* 0x0000002131047223 */ /* 0x000fe20000000004 */
[----:B------:R-:W-:Y:S01]  /*6f50*/  FMUL R11, R47, R11 ;  /* 0x0000000b2f0b7220 */ /* 0x000fe20000400000 */
[----:B------:R-:W-:Y:S01]  /*6f60*/  FFMA R5, R49, R34, R5 ;  /* 0x0000002231057223 */ /* 0x000fe20000000005 */
[----:B------:R-:W-:Y:S01]  /*6f70*/  F2FP.BF16.F32.PACK_AB R53, R7, R3 ;  /* 0x000000030735723e */ /* 0x000fe200000010ff */
[C---:B------:R-:W-:Y:S01]  /*6f80*/  FFMA R6, R49.reuse, R0, R6 ;  /* 0x0000000031067223 */ /* 0x040fe20000000006 */
[C---:B------:R-:W-:Y:S01]  /*6f90*/  SHF.L.U32 R0, R64.reuse, 0x10, RZ ;  /* 0x0000001040007819 */ /* 0x040fe200000006ff */
[----:B------:R-:W-:Y:S01]  /*6fa0*/  FFMA R11, R49, R2, R11 ;  /* 0x00000002310b7223 */ /* 0x000fe2000000000b */
[----:B------:R-:W-:Y:S01]  /*6fb0*/  LOP3.LUT R2, R64, 0xffff0000, RZ, 0xc0, !PT ;  /* 0xffff000040027812 */ /* 0x000fe200078ec0ff */
[----:B------:R-:W-:Y:S01]  /*6fc0*/  FMUL R15, R47, R15 ;  /* 0x0000000f2f0f7220 */ /* 0x000fe20000400000 */
[----:B------:R-:W-:Y:S01]  /*6fd0*/  SHF.L.U32 R3, R65, 0x10, RZ ;  /* 0x0000001041037819 */ /* 0x000fe200000006ff */
[----:B------:R-:W-:Y:S01]  /*6fe0*/  FFMA R8, R49, R0, R8 ;  /* 0x0000000031087223 */ /* 0x000fe20000000008 */
[----:B------:R-:W-:Y:S01]  /*6ff0*/  LOP3.LUT R0, R65, 0xffff0000, RZ, 0xc0, !PT ;  /* 0xffff000041007812 */ /* 0x000fe200078ec0ff */
[C---:B------:R-:W-:Y:S01]  /*7000*/  FFMA R9, R49.reuse, R2, R9 ;  /* 0x0000000231097223 */ /* 0x040fe20000000009 */
[C---:B------:R-:W-:Y:S01]  /*7010*/  SHF.L.U32 R2, R66.reuse, 0x10, RZ ;  /* 0x0000001042027819 */ /* 0x040fe200000006ff */
[----:B------:R-:W-:Y:S01]  /*7020*/  FFMA R10, R49, R3, R10 ;  /* 0x00000003310a7223 */ /* 0x000fe2000000000a */
[----:B------:R-:W-:Y:S01]  /*7030*/  SHF.L.U32 R3, R67, 0x10, RZ ;  /* 0x0000001043037819 */ /* 0x000fe200000006ff */
[C---:B------:R-:W-:Y:S01]  /*7040*/  FFMA R15, R49.reuse, R0, R15 ;  /* 0x00000000310f7223 */ /* 0x040fe2000000000f */
[----:B------:R-:W-:Y:S01]  /*7050*/  LOP3.LUT R0, R66, 0xffff0000, RZ, 0xc0, !PT ;  /* 0xffff000042007812 */ /* 0x000fe200078ec0ff */
[----:B------:R-:W-:Y:S01]  /*7060*/  FFMA R12, R49, R2, R12 ;  /* 0x00000002310c7223 */ /* 0x000fe2000000000c */
[C---:B------:R-:W-:Y:S01]  /*7070*/  SHF.L.U32 R2, R72.reuse, 0x10, RZ ;  /* 0x0000001048027819 */ /* 0x040fe200000006ff */
[----:B------:R-:W-:Y:S01]  /*7080*/  FMUL R19, R47, R19 ;  /* 0x000000132f137220 */ /* 0x000fe20000400000 */
[----:B------:R-:W-:Y:S01]  /*7090*/  F2FP.BF16.F32.PACK_AB R54, R5, R4 ;  /* 0x000000040536723e */ /* 0x000fe200000010ff */
[----:B------:R-:W-:Y:S01]  /*70a0*/  FFMA R13, R49, R0, R13 ;  /* 0x00000000310d7223 */ /* 0x000fe2000000000d */
[----:B------:R-:W-:Y:S01]  /*70b0*/  LOP3.LUT R0, R67, 0xffff0000, RZ, 0xc0, !PT ;  /* 0xffff000043007812 */ /* 0x000fe200078ec0ff */
[----:B------:R-:W-:Y:S01]  /*70c0*/  FFMA R14, R49, R3, R14 ;  /* 0x00000003310e7223 */ /* 0x000fe2000000000e */
[----:B------:R-:W-:Y:S01]  /*70d0*/  LOP3.LUT R3, R72, 0xffff0000, RZ, 0xc0, !PT ;  /* 0xffff000048037812 */ /* 0x000fe200078ec0ff */
[----:B------:R-:W-:Y:S01]  /*70e0*/  FMUL R23, R47, R23 ;  /* 0x000000172f177220 */ /* 0x000fe20000400000 */
[----:B------:R-:W-:Y:S01]  /*70f0*/  F2FP.BF16.F32.PACK_AB R55, R11, R6 ;  /* 0x000000060b37723e */ /* 0x000fe200000010ff */
[----:B------:R-:W-:Y:S01]  /*7100*/  FFMA R19, R49, R0, R19 ;  /* 0x0000000031137223 */ /* 0x000fe20000000013 */
[----:B------:R-:W-:Y:S01]  /*7110*/  SHF.L.U32 R0, R73, 0x10, RZ ;  /* 0x0000001049007819 */ /* 0x000fe200000006ff */
[----:B------:R-:W-:Y:S01]  /*7120*/  FFMA R16, R49, R2, R16 ;  /* 0x0000000231107223 */ /* 0x000fe20000000010 */
[----:B------:R-:W-:Y:S01]  /*7130*/  LOP3.LUT R2, R73, 0xffff0000, RZ, 0xc0, !PT ;  /* 0xffff000049027812 */ /* 0x000fe200078ec0ff */
[----:B------:R-:W-:Y:S01]  /*7140*/  FFMA R17, R49, R3, R17 ;  /* 0x0000000331117223 */ /* 0x000fe20000000011 */
[----:B------:R-:W-:Y:S01]  /*7150*/  SHF.L.U32 R3, R75, 0x10, RZ ;  /* 0x000000104b037819 */ /* 0x000fe200000006ff */
[----:B------:R-:W-:Y:S01]  /*7160*/  FFMA R18, R49, R0, R18 ;  /* 0x0000000031127223 */ /* 0x000fe20000000012 */
[C---:B------:R-:W-:Y:S01]  /*7170*/  SHF.L.U32 R0, R74.reuse, 0x10, RZ ;  /* 0x000000104a007819 */ /* 0x040fe200000006ff */
[----:B------:R1:W-:Y:S01]  /*7180*/  STS.128 [R63], R52 ;  /* 0x000000343f007388 */ /* 0x0003e20000000c00 */
[----:B------:R-:W-:Y:S01]  /*7190*/  F2FP.BF16.F32.PACK_AB R8, R9, R8 ;  /* 0x000000080908723e */ /* 0x000fe200000010ff */
[C---:B------:R-:W-:Y:S01]  /*71a0*/  FFMA R23, R49.reuse, R2, R23 ;  /* 0x0000000231177223 */ /* 0x040fe20000000017 */
[----:B------:R-:W-:Y:S01]  /*71b0*/  LOP3.LUT R2, R74, 0xffff0000, RZ, 0xc0, !PT ;  /* 0xffff00004a027812 */ /* 0x000fe200078ec0ff */
[----:B------:R-:W-:Y:S01]  /*71c0*/  FFMA R20, R49, R0, R20 ;  /* 0x0000000031147223 */ /* 0x000fe20000000014 */
[----:B------:R-:W-:Y:S01]  /*71d0*/  LOP3.LUT R0, R75, 0xffff0000, RZ, 0xc0, !PT ;  /* 0xffff00004b007812 */ /* 0x000fe200078ec0ff */
[----:B------:R-:W-:Y:S01]  /*71e0*/  FMUL R27, R47, R27 ;  /* 0x0000001b2f1b7220 */ /* 0x000fe20000400000 */
[----:B------:R-:W-:Y:S01]  /*71f0*/  F2FP.BF16.F32.PACK_AB R9, R15, R10 ;  /* 0x0000000a0f09723e */ /* 0x000fe200000010ff */
[C---:B------:R-:W-:Y:S01]  /*7200*/  FFMA R21, R49.reuse, R2, R21 ;  /* 0x0000000231157223 */ /* 0x040fe20000000015 */
[C---:B------:R-:W-:Y:S01]  /*7210*/  FFMA R22, R49.reuse, R3, R22 ;  /* 0x0000000331167223 */ /* 0x040fe20000000016 */
[----:B------:R-:W-:Y:S01]  /*7220*/  FFMA R27, R49, R0, R27 ;  /* 0x00000000311b7223 */ /* 0x000fe2000000001b */
[C---:B------:R-:W-:Y:S01]  /*7230*/  SHF.L.U32 R2, R80.reuse, 0x10, RZ ;  /* 0x0000001050027819 */ /* 0x040fe200000006ff */
[C---:B------:R-:W-:Y:S01]  /*7240*/  FMUL R31, R47.reuse, R31 ;  /* 0x0000001f2f1f7220 */ /* 0x040fe20000400000 */
[----:B------:R-:W-:Y:S01]  /*7250*/  LOP3.LUT R0, R80, 0xffff0000, RZ, 0xc0, !PT ;  /* 0xffff000050007812 */ /* 0x000fe200078ec0ff */
[----:B------:R-:W-:Y:S01]  /*7260*/  FMUL R35, R47, R35 ;  /* 0x000000232f237220 */ /* 0x000fe20000400000 */
[----:B------:R-:W-:Y:S01]  /*7270*/  SHF.L.U32 R3, R81, 0x10, RZ ;  /* 0x0000001051037819 */ /* 0x000fe200000006ff */
[----:B------:R-:W-:Y:S01]  /*7280*/  FFMA R24, R49, R2, R24 ;  /* 0x0000000231187223 */ /* 0x000fe20000000018 */
[----:B------:R-:W-:Y:S01]  /*7290*/  F2FP.BF16.F32.PACK_AB R10, R13, R12 ;  /* 0x0000000c0d0a723e */ /* 0x000fe200000010ff */
[----:B------:R-:W-:Y:S01]  /*72a0*/  FFMA R25, R49, R0, R25 ;  /* 0x0000000031197223 */ /* 0x000fe20000000019 */
[----:B------:R-:W-:Y:S01]  /*72b0*/  F2FP.BF16.F32.PACK_AB R11, R19, R14 ;  /* 0x0000000e130b723e */ /* 0x000fe200000010ff */
[----:B------:R-:W-:Y:S01]  /*72c0*/  FFMA R26, R49, R3, R26 ;  /* 0x00000003311a7223 */ /* 0x000fe2000000001a */
[----:B------:R-:W-:Y:S02]  /*72d0*/  LOP3.LUT R0, R81, 0xffff0000, RZ, 0xc0, !PT ;  /* 0xffff000051007812 */ /* 0x000fe400078ec0ff */
[C---:B------:R-:W-:Y:S01]  /*72e0*/  SHF.L.U32 R2, R82.reuse, 0x10, RZ ;  /* 0x0000001052027819 */ /* 0x040fe200000006ff */
[----:B------:R1:W-:Y:S01]  /*72f0*/  STS.128 [R62+0x10], R8 ;  /* 0x000010083e007388 */ /* 0x0003e20000000c00 */
[----:B------:R-:W-:Y:S01]  /*7300*/  LOP3.LUT R3, R82, 0xffff0000, RZ, 0xc0, !PT ;  /* 0xffff000052037812 */ /* 0x000fe200078ec0ff */
[----:B------:R-:W-:Y:S01]  /*7310*/  FFMA R31, R49, R0, R31 ;  /* 0x00000000311f7223 */ /* 0x000fe2000000001f */
[----:B------:R-:W-:Y:S01]  /*7320*/  SHF.L.U32 R4, R83, 0x10, RZ ;  /* 0x0000001053047819 */ /* 0x000fe200000006ff */
[----:B------:R-:W-:Y:S01]  /*7330*/  FFMA R28, R49, R2, R28 ;  /* 0x00000002311c7223 */ /* 0x000fe2000000001c */
[----:B------:R-:W-:Y:S01]  /*7340*/  F2FP.BF16.F32.PACK_AB R16, R17, R16 ;  /* 0x000000101110723e */ /* 0x000fe200000010ff */
[----:B------:R-:W-:Y:S01]  /*7350*/  FFMA R29, R49, R3, R29 ;  /* 0x00000003311d7223 */ /* 0x000fe2000000001d */
[----:B------:R-:W-:Y:S01]  /*7360*/  LOP3.LUT R5, R83, 0xffff0000, RZ, 0xc0, !PT ;  /* 0xffff000053057812 */ /* 0x000fe200078ec0ff */
[----:B------:R-:W-:Y:S01]  /*7370*/  FFMA R30, R49, R4, R30 ;  /* 0x00000004311e7223 */ /* 0x000fe2000000001e */
[----:B------:R-:W-:Y:S02]  /*7380*/  F2FP.BF16.F32.PACK_AB R17, R23, R18 ;  /* 0x000000121711723e */ /* 0x000fe400000010ff */
[----:B------:R-:W-:Y:S01]  /*7390*/  F2FP.BF16.F32.PACK_AB R18, R21, R20 ;  /* 0x000000141512723e */ /* 0x000fe200000010ff */
[----:B------:R-:W-:Y:S01]  /*73a0*/  FFMA R35, R49, R5, R35 ;  /* 0x0000000531237223 */ /* 0x000fe20000000023 */
[----:B------:R-:W-:Y:S02]  /*73b0*/  F2FP.BF16.F32.PACK_AB R19, R27, R22 ;  /* 0x000000161b13723e */ /* 0x000fe400000010ff */
[----:B------:R-:W-:Y:S02]  /*73c0*/  F2FP.BF16.F32.PACK_AB R24, R25, R24 ;  /* 0x000000181918723e */ /* 0x000fe400000010ff */
[----:B------:R-:W-:Y:S01]  /*73d0*/  F2FP.BF16.F32.PACK_AB R25, R31, R26 ;  /* 0x0000001a1f19723e */ /* 0x000fe200000010ff */
[----:B------:R1:W-:Y:S01]  /*73e0*/  STS.128 [R61+0x20], R16 ;  /* 0x000020103d007388 */ /* 0x0003e20000000c00 */
[----:B------:R-:W-:Y:S02]  /*73f0*/  F2FP.BF16.F32.PACK_AB R26, R29, R28 ;  /* 0x0000001c1d1a723e */ /* 0x000fe400000010ff */
[----:B------:R-:W-:Y:S05]  /*7400*/  F2FP.BF16.F32.PACK_AB R27, R35, R30 ;  /* 0x0000001e231b723e */ /* 0x000fea00000010ff */
[----:B------:R1:W-:Y:S01]  /*7410*/  STS.128 [R60+0x10], R24 ;  /* 0x000010183c007388 */ /* 0x0003e20000000c00 */
[----:B------:R-:W-:Y:S01]  /*7420*/  @!PT LDS RZ, [RZ] ;  /* 0x00000000fffff984 */ /* 0x000fe20000000800 */
[----:B------:R-:W-:Y:S01]  /*7430*/  @!PT LDS RZ, [RZ] ;  /* 0x00000000fffff984 */ /* 0x000fe20000000800 */
[----:B------:R-:W-:Y:S01]  /*7440*/  @!PT LDS RZ, [RZ] ;  /* 0x00000000fffff984 */ /* 0x000fe20000000800 */
[----:B------:R-:W-:Y:S01]  /*7450*/  @!PT LDS RZ, [RZ] ;  /* 0x00000000fffff984 */ /* 0x000fe20000000800 */
[----:B------:R2:W-:Y:S07]  /*7460*/  MEMBAR.ALL.CTA ;  /* 0x0000000000007992 */ /* 0x0005ee0000008000 */
[----:B--2---:R-:W2:Y:S02]  /*7470*/  FENCE.VIEW.ASYNC.S ;  /* 0x00000000000073c6 */ /* 0x004ea40000000000 */
[----:B--2---:R-:W-:Y:S06]  /*7480*/  BAR.SYNC.DEFER_BLOCKING 0x1, 0x80 ;  /* 0x0042000000007b1d */ /* 0x004fec0000010000 */
[----:B------:R-:W-:Y:S05]  /*7490*/  @P0 BRA `(.L_x_130) ;  /* 0x00000000001c0947 */ /* 0x000fea0003800000 */
[----:B------:R-:W-:Y:S01]  /*74a0*/  R2UR UR4, R68 ;  /* 0x00000000440472ca */ /* 0x000fe200000e0000 */
[----:B------:R-:W-:Y:S01]  /*74b0*/  UIADD3 UR6, UP0, UPT, UR54, 0x680, URZ ;  /* 0x0000068036067890 */ /* 0x000fe2000ff1e0ff */
[----:B------:R-:W-:Y:S03]  /*74c0*/  UMOV UR43, UR36 ;  /* 0x00000024002b7c82 */ /* 0x000fe60008000000 */
[----:B------:R-:W-:Y:S08]  /*74d0*/  UIADD3.X UR7, UPT, UPT, URZ, UR55, URZ, UP0, !UPT ;  /* 0x00000037ff077290 */ /* 0x000ff000087fe4ff */
[----:B------:R-:W-:Y:S09]  /*74e0*/  UIADD3 UR40, UPT, UPT, UR48, 0x400, UR4 ;  /* 0x0000040030287890 */ /* 0x000ff2000fffe004 */
[----:B------:R2:W-:Y:S02]  /*74f0*/  UTMASTG.3D [UR40], [UR6] ;  /* 0x00000028060073b5 */ /* 0x0005e40008010000 */
[----:B--2---:R0:W-:Y:S02]  /*7500*/  UTMACMDFLUSH ;  /* 0x00000000000079b7 */ /* 0x0041e40000000000 */
.L_x_130:
[----:B------:R-:W-:Y:S05]  /*7510*/  BSYNC.RECONVERGENT B0 ;  /* 0x0000000000007941 */ /* 0x000fea0003800200 */
.L_x_129:
[----:B------:R-:W-:Y:S01]  /*7520*/  UIADD3 UR40, UPT, UPT, UR56, 0x1, URZ ;  /* 0x0000000138287890 */ /* 0x000fe2000fffe0ff */
[----:B------:R-:W-:Y:S03]  /*7530*/  BSSY.RECONVERGENT B0, `(.L_x_131) ;  /* 0x0000005000007945 */ /* 0x000fe60003800200 */
[----:B------:R-:W-:Y:S04]  /*7540*/  UISETP.NE.AND UP0, UPT, UR40, 0x3, UPT ;  /* 0x000000032800788c */ /* 0x000fe8000bf05270 */
[----:B------:R-:W-:Y:S01]  /*7550*/  USEL UR43, UR40, URZ, UP0 ;  /* 0x000000ff282b7287 */ /* 0x000fe20008000000 */
[----:B------:R-:W-:Y:S11]  /*7560*/  @P0 BRA `(.L_x_132) ;  /* 0x0000000000040947 */ /* 0x000ff60003800000 */
[----:B------:R-:W-:Y:S04]  /*7570*/  DEPBAR.LE SB0, 0x1 ;  /* 0x000080400000791a */ /* 0x000fe80000000000 */
.L_x_132:
[----:B------:R-:W-:Y:S05]  /*7580*/  BSYNC.RECONVERGENT B0 ;  /* 0x0000000000007941 */ /* 0x000fea0003800200 */
.L_x_131:
[----:B------:R-:W-:Y:S01]  /*7590*/  BAR.SYNC.DEFER_BLOCKING 0x1, 0x80 ;  /* 0x0042000000007b1d */ /* 0x000fe20000010000 */
[----:B------:R-:W-:Y:S01]  /*75a0*/  ISETP.NE.AND P1, PT, R109, RZ, PT ;  /* 0x000000ff6d00720c */ /* 0x000fe20003f25270 */
[----:B------:R-:W-:Y:S01]  /*75b0*/  UISETP.NE.AND UP0, UPT, UR50, URZ, UPT ;  /* 0x000000ff3200728c */ /* 0x000fe2000bf05270 */
[----:B------:R-:W-:Y:S11]  /*75c0*/  LEA R2, R69, UR48, 0x3 ;  /* 0x0000003045027c11 */ /* 0x000ff6000f8e18ff */
[----:B------:R-:W-:Y:S01]  /*75d0*/  @P1 SHF.L.U32 R3, R71, 0x1f, RZ ;  /* 0x0000001f47031819 */ /* 0x000fe200000006ff */
[----:B------:R-:W-:Y:S06]  /*75e0*/  BRA.U !UP0, `(.L_x_133) ;  /* 0x0000000108247547 */ /* 0x000fec000b800000 */
[----:B------:R-:W-:Y:S01]  /*75f0*/  IMAD.U32 R4, RZ, RZ, UR49 ;  /* 0x00000031ff047e24 */ /* 0x000fe2000f8e00ff */
[----:B------:R-:W-:Y:S01]  /*7600*/  MOV R0, UR37 ;  /* 0x0000002500007c02 */ /* 0x000fe20008000f00 */
[----:B------:R-:W-:Y:S03]  /*7610*/  UIADD3 UR49, UPT, UPT, UR49, 0x1, URZ ;  /* 0x0000000131317890 */ /* 0x000fe6000fffe0ff */
[----:B------:R-:W-:Y:S01]  /*7620*/  @P1 LEA R4, R4, UR48, 0x3 ;  /* 0x0000003004041c11 */ /* 0x000fe2000f8e18ff */
[----:B------:R-:W-:Y:S04]  /*7630*/  UISETP.NE.AND UP0, UPT, UR49, 0x3, UPT ;  /* 0x000000033100788c */ /* 0x000fe8000bf05270 */
[----:B------:R-:W-:Y:S01]  /*7640*/  @P1 VIADD R4, R4, 0x158 ;  /* 0x0000015804041836 */ /* 0x000fe20000000000 */
[----:B------:R-:W-:Y:S04]  /*7650*/  USEL UR49, UR49, URZ, UP0 ;  /* 0x000000ff31317287 */ /* 0x000fe80008000000 */
[----:B------:R-:W-:Y:S04]  /*7660*/  @P1 PRMT R0, R0, 0x654, R4 ;  /* 0x0000065400001816 */ /* 0x000fe80000000004 */
[----:B------:R2:W-:Y:S04]  /*7670*/  @P1 SYNCS.ARRIVE.TRANS64.RED.A1T0 RZ, [R0+URZ], RZ ;  /* 0x000000ff00ff19a7 */ /* 0x0005e800081004ff */
.L_x_133:
[----:B------:R-:W4:Y:S01]  /*7680*/  @P1 SYNCS.PHASECHK.TRANS64.TRYWAIT P0, [R2+URZ+0x140], R3 ;  /* 0x00014003020015a7 */ /* 0x000f2200080011ff */
[----:B------:R-:W-:Y:S01]  /*7690*/  BSSY B1, `(.L_x_134) ;  /* 0x0000015000017945 */ /* 0x000fe20003800000 */
[----:B----4-:R-:W-:Y:S03]  /*76a0*/  @P1 SEL R70, RZ, 0x1, !P0 ;  /* 0x00000001ff461807 */ /* 0x010fe60004000000 */
[----:B------:R-:W-:Y:S05]  /*76b0*/  @!P1 BRA `(.L_x_135) ;  /* 0x0000000000489947 */ /* 0x000fea0003800000 */
[----:B------:R-:W-:Y:S01]  /*76c0*/  ISETP.NE.AND P1, PT, R76, RZ, PT ;  /* 0x000000ff4c00720c */ /* 0x000fe20003f25270 */
[----:B------:R-:W-:Y:S01]  /*76d0*/  BSSY B0, `(.L_x_136) ;  /* 0x000000a000007945 */ /* 0x000fe20003800000 */
[----:B------:R-:W-:Y:S11]  /*76e0*/  ISETP.NE.AND P0, PT, R70, RZ, PT ;  /* 0x000000ff4600720c */ /* 0x000ff60003f05270 */
[----:B------:R-:W-:Y:S04]  /*76f0*/  @P1 IMAD R69, R69, 0x2000, R103 ;  /* 0x0000200045451824 */ /* 0x000fe800078e0267 */
[----:B------:R-:W-:Y:S01]  /*7700*/  @P1 IMAD.IADD R4, R111, 0x1, R69 ;  /* 0x000000016f041824 */ /* 0x000fe200078e0245 */
[----:B------:R-:W-:Y:S03]  /*7710*/  @P1 IADD3 R3, PT, PT, R110, R69, RZ ;  /* 0x000000456e031210 */ /* 0x000fe60007ffe0ff */
[----:B--2---:R-:W-:Y:S01]  /*7720*/  @P1 IMAD.IADD R0, R102, 0x1, R4 ;  /* 0x0000000166001824 */ /* 0x004fe200078e0204 */
[----:B------:R-:W-:Y:S06]  /*7730*/  @P0 BRA `(.L_x_137) ;  /* 0x00000000000c0947 */ /* 0x000fec0003800000 */
[----:B------:R-:W-:Y:S04]  /*7740*/  SHF.L.U32 R71, R71, 0x1f, RZ ;  /* 0x0000001f47477819 */ /* 0x000fe800000006ff */
[----:B------:R-:W2:Y:S02]  /*7750*/  SYNCS.PHASECHK.TRANS64.TRYWAIT P0, [R2+URZ+0x140], R71 ;  /* 0x00014047020075a7 */ /* 0x000ea400080011ff */
[----:B--2---:R-:W-:Y:S05]  /*7760*/  @!P0 BRA `(.L_x_138) ;  /* 0x0000001c00f48947 */ /* 0x004fea0003800000 */
.L_x_137:
[----:B------:R-:W-:Y:S05]  /*7770*/  BSYNC B0 ;  /* 0x0000000000007941 */ /* 0x000fea0003800000 */
.L_x_136:
[----:B------:R-:W-:Y:S11]  /*7780*/  ISETP.NE.AND P0, PT, R76, RZ, PT ;  /* 0x000000ff4c00720c */ /* 0x000ff60003f05270 */
[----:B------:R-:W-:Y:S02]  /*7790*/  @!UPT UIADD3 URZ, UPT, UPT, URZ, URZ, URZ ;  /* 0x000000fffffff290 */ /* 0x000fe4000fffe0ff */
[----:B------:R4:W1:Y:S04]  /*77a0*/  @P0 LDS.128 R56, [R69] ;  /* 0x0000000045380984 */ /* 0x0008680000000c00 */
[----:B------:R4:W1:Y:S04]  /*77b0*/  @P0 LDS.128 R72, [R3+0x20] ;  /* 0x0000200003480984 */ /* 0x0008680000000c00 */
[----:B------:R4:W1:Y:S04]  /*77c0*/  @P0 LDS.128 R64, [R4+0x10] ;  /* 0x0000100004400984 */ /* 0x0008680000000c00 */
[----:B------:R4:W1:Y:S02]  /*77d0*/  @P0 LDS.128 R80, [R0+0x10] ;  /* 0x0000100000500984 */ /* 0x0008640000000c00 */
.L_x_135:
[----:B------:R-:W-:Y:S05]  /*77e0*/  BSYNC B1 ;  /* 0x0000000000017941 */ /* 0x000fea0003800000 */
.L_x_134:
[----:B--2-4-:R-:W-:Y:S05]  /*77f0*/  VIADD R0, R48, 0x20 ;  /* 0x0000002030007836 */ /* 0x014fea0000000000 */
[----:B------:R-:W-:Y:S04]  /*7800*/  SHF.R.U32.HI R0, RZ, 0x15, R0 ;  /* 0x00000015ff007819 */ /* 0x000fe80000011600 */
[----:B------:R-:W-:Y:S11]  /*7810*/  LOP3.LUT P0, RZ, R0, 0x3, R96, 0x48, !PT ;  /* 0x0000000300ff7812 */ /* 0x000ff60007804860 */
[----:B------:R-:W-:Y:S02]  /*7820*/  @!UPT UIADD3 URZ, UPT, UPT, URZ, URZ, URZ ;  /* 0x000000fffffff290 */ /* 0x000fe4000fffe0ff */
[----:B------:R-:W-:Y:S05]  /*7830*/  @!P0 BRA `(.L_x_139) ;  /* 0x0000000000408947 */ /* 0x000fea0003800000 */
[----:B------:R-:W2:Y:S01]  /*7840*/  LDCU.64 UR8, c[0x4][0x70] ;  /* 0x01000e00ff0877ac */ /* 0x000ea20008000a00 */
[----:B------:R-:W-:Y:S01]  /*7850*/  MOV R3, 0x0 ;  /* 0x0000000000037802 */ /* 0x000fe20000000f00 */
[----:B------:R-:W-:Y:S02]  /*7860*/  HFMA2 R12, -RZ, RZ, 0, 5.9604644775390625e-08 ;  /* 0x00000001ff0c7431 */ /* 0x000fe400000001ff */
[----:B-1----:R-:W-:Y:S02]  /*7870*/  IMAD.MOV.U32 R8, RZ, RZ, 0x192 ;  /* 0x00000192ff087424 */ /* 0x002fe400078e00ff */
[----:B------:R-:W-:Y:S01]  /*7880*/  IMAD.MOV.U32 R13, RZ, RZ, RZ ;  /* 0x000000ffff0d7224 */ /* 0x000fe200078e00ff */
[----:B------:R-:W1:Y:S01]  /*7890*/  LDCU.64 UR6, c[0x4][0x78] ;  /* 0x01000f00ff0677ac */ /* 0x000e620008000a00 */
[----:B------:R-:W4:Y:S01]  /*78a0*/  LDC.64 R2, c[0x4][R3] ;  /* 0x0100000003027b82 */ /* 0x000f220000000a00 */
[----:B------:R-:W5:Y:S01]  /*78b0*/  LDCU.64 UR4, c[0x4][0x10] ;  /* 0x01000200ff0477ac */ /* 0x000f620008000a00 */
[----:B--2---:R-:W-:Y:S01]  /*78c0*/  MOV R5, UR9 ;  /* 0x0000000900057c02 */ /* 0x004fe20008000f00 */
[----:B------:R-:W-:Y:S01]  /*78d0*/  IMAD.U32 R4, RZ, RZ, UR8 ;  /* 0x00000008ff047e24 */ /* 0x000fe2000f8e00ff */
[----:B-1----:R-:W-:Y:S01]  /*78e0*/  MOV R7, UR7 ;  /* 0x0000000700077c02 */ /* 0x002fe20008000f00 */
[----:B------:R-:W-:Y:S01]  /*78f0*/  IMAD.U32 R6, RZ, RZ, UR6 ;  /* 0x00000006ff067e24 */ /* 0x000fe2000f8e00ff */
[----:B-----5:R-:W-:Y:S01]  /*7900*/  MOV R11, UR5 ;  /* 0x00000005000b7c02 */ /* 0x020fe20008000f00 */
[----:B------:R-:W-:Y:S02]  /*7910*/  IMAD.U32 R10, RZ, RZ, UR4 ;  /* 0x00000004ff0a7e24 */ /* 0x000fe4000f8e00ff */
[----:B------:R-:W-:Y:S07]  /*7920*/  LEPC R20, `(.L_x_139) ;  /* 0x000000001014794e */ /* 0x000fee0000000000 */
[----:B---34-:R-:W-:Y:S05]  /*7930*/  CALL.ABS.NOINC R2 ;  /* 0x0000000002007343 */ /* 0x018fea0003c00000 */
.L_x_139:
[----:B------:R-:W-:Y:S01]  /*7940*/  ISETP.NE.AND P0, PT, R104, RZ, PT ;  /* 0x000000ff6800720c */ /* 0x000fe20003f05270 */
[----:B------:R-:W-:Y:S05]  /*7950*/  WARPSYNC.ALL ;  /* 0x0000000000007948 */ /* 0x000fea0003800000 */
[----:B------:R-:W-:Y:S01]  /*7960*/  R2UR UR4, R48 ;  /* 0x00000000300472ca */ /* 0x000fe200000e0000 */
[----:B------:R-:W-:Y:S01]  /*7970*/  USHF.L.U32 UR8, UR43, 0xd, URZ ;  /* 0x0000000d2b087899 */ /* 0x000fe200080006ff */
[C---:B-1----:R-:W-:Y:S01]  /*7980*/  SHF.L.U32 R48, R56.reuse, 0x10, RZ ;  /* 0x0000001038307819 */ /* 0x042fe200000006ff */
[----:B------:R-:W-:Y:S01]  /*7990*/  BSSY.RECONVERGENT B0, `(.L_x_140) ;  /* 0x000008d000007945 */ /* 0x000fe20003800200 */
[----:B------:R-:W-:Y:S02]  /*79a0*/  LOP3.LUT R50, R56, 0xffff0000, RZ, 0xc0, !PT ;  /* 0xffff000038327812 */ /* 0x000fe400078ec0ff */
[C---:B------:R-:W-:Y:S02]  /*79b0*/  SHF.L.U32 R51, R57.reuse, 0x10, RZ ;  /* 0x0000001039337819 */ /* 0x040fe400000006ff */
[----:B------:R-:W-:Y:S02]  /*79c0*/  LOP3.LUT R52, R57, 0xffff0000, RZ, 0xc0, !PT ;  /* 0xffff000039347812 */ /* 0x000fe400078ec0ff */
[C---:B------:R-:W-:Y:S02]  /*79d0*/  SHF.L.U32 R53, R58.reuse, 0x10, RZ ;  /* 0x000000103a357819 */ /* 0x040fe400000006ff */
[----:B------:R-:W-:Y:S01]  /*79e0*/  IADD3 R0, PT, PT, R103, UR8, RZ ;  /* 0x0000000867007c10 */ /* 0x000fe2000fffe0ff */
[----:B------:R-:W1:Y:S01]  /*79f0*/  LDTM.x32 R4, tmem[UR4+0x20] ;  /* 0x00002004000479ee */ /* 0x000e6200082c0000 */
[----:B------:R-:W-:Y:S01]  /*7a00*/  LOP3.LUT R54, R58, 0xffff0000, RZ, 0xc0, !PT ;  /* 0xffff00003a367812 */ /* 0x000fe200078ec0ff */
[----:B------:R-:W-:Y:S01]  /*7a10*/  NOP ;  /* 0x0000000000007918 */ /* 0x000fe20000000000 */
[C---:B------:R-:W-:Y:S02]  /*7a20*/  SHF.L.U32 R55, R59.reuse, 0x10, RZ ;  /* 0x000000103b377819 */ /* 0x040fe400000006ff */
[----:B------:R-:W-:Y:S02]  /*7a30*/  LOP3.LUT R56, R59, 0xffff0000, RZ, 0xc0, !PT ;  /* 0xffff00003b387812 */ /* 0x000fe400078ec0ff */
[----:B------:R-:W-:Y:S02]  /*7a40*/  SHF.L.U32 R57, R64, 0x10, RZ ;  /* 0x0000001040397819 */ /* 0x000fe400000006ff */
[-C--:B------:R-:W-:Y:S02]  /*7a50*/  IADD3 R111, PT, PT, R111, R0.reuse, RZ ;  /* 0x000000006f6f7210 */ /* 0x080fe40007ffe0ff */
[----:B------:R-:W-:Y:S02]  /*7a60*/  IADD3 R110, PT, PT, R110, R0, RZ ;  /* 0x000000006e6e7210 */ /* 0x000fe40007ffe0ff */
[----:B------:R-:W-:Y:S02]  /*7a70*/  LOP3.LUT R58, R64, 0xffff0000, RZ, 0xc0, !PT ;  /* 0xffff0000403a7812 */ /* 0x000fe400078ec0ff */
[C---:B------:R-:W-:Y:S02]  /*7a80*/  SHF.L.U32 R59, R65.reuse, 0x10, RZ ;  /* 0x00000010413b7819 */ /* 0x040fe400000006ff */
[----:B---3--:R-:W-:Y:S02]  /*7a90*/  LOP3.LUT R60, R65, 0xffff0000, RZ, 0xc0, !PT ;  /* 0xffff0000413c7812 */ /* 0x008fe400078ec0ff */
[C---:B------:R-:W-:Y:S02]  /*7aa0*/  SHF.L.U32 R61, R66.reuse, 0x10, RZ ;  /* 0x00000010423d7819 */ /* 0x040fe400000006ff */
[----:B------:R-:W-:Y:S02]  /*7ab0*/  LOP3.LUT R62, R66, 0xffff0000, RZ, 0xc0, !PT ;  /* 0xffff0000423e7812 */ /* 0x000fe400078ec0ff */
[----:B------:R-:W-:Y:S01]  /*7ac0*/  SHF.L.U32 R63, R67, 0x10, RZ ;  /* 0x00000010433f7819 */ /* 0x000fe200000006ff */
[C---:B-1----:R-:W-:Y:S01]  /*7ad0*/  FMUL R4, R47.reuse, R4 ;  /* 0x000000042f047220 */ /* 0x042fe20000400000 */
[----:B------:R-:W-:Y:S01]  /*7ae0*/  IADD3 R106, PT, PT, R106, 0x1c0, RZ ;  /* 0x000001c06a6a7810 */ /* 0x000fe20007ffe0ff */
[----:B------:R-:W-:Y:S01]  /*7af0*/  FMUL R5, R47, R5 ;  /* 0x000000052f057220 */ /* 0x000fe20000400000 */
[----:B------:R-:W-:Y:S01]  /*7b00*/  LOP3.LUT R64, R67, 0xffff0000, RZ, 0xc0, !PT ;  /* 0xffff000043407812 */ /* 0x000fe200078ec0ff */
[C---:B------:R-:W-:Y:S01]  /*7b10*/  FMUL R6, R47.reuse, R6 ;  /* 0x000000062f067220 */ /* 0x040fe20000400000 */
[C---:B------:R-:W-:Y:S01]  /*7b20*/  SHF.L.U32 R65, R72.reuse, 0x10, RZ ;  /* 0x0000001048417819 */ /* 0x040fe200000006ff */
[----:B------:R-:W-:Y:S01]  /*7b30*/  FMUL R7, R47, R7 ;  /* 0x000000072f077220 */ /* 0x000fe20000400000 */
[----:B------:R-:W-:Y:S01]  /*7b40*/  LOP3.LUT R66, R72, 0xffff0000, RZ, 0xc0, !PT ;  /* 0xffff000048427812 */ /* 0x000fe200078ec0ff */
[----:B------:R-:W-:Y:S01]  /*7b50*/  FFMA R4, R49, R48, R4 ;  /* 0x0000003031047223 */ /* 0x000fe20000000004 */
[----:B------:R-:W-:Y:S01]  /*7b60*/  SHF.L.U32 R67, R73, 0x10, RZ ;  /* 0x0000001049437819 */ /* 0x000fe200000006ff */
[----:B------:R-:W-:Y:S01]  /*7b70*/  FMUL R8, R47, R8 ;  /* 0x000000082f087220 */ /* 0x000fe20000400000 */
[----:B------:R-:W-:Y:S01]  /*7b80*/  LOP3.LUT R106, R106, 0xfefffff8, RZ, 0xc0, !PT ;  /* 0xfefffff86a6a7812 */ /* 0x000fe200078ec0ff */
[----:B------:R-:W-:Y:S01]  /*7b90*/  FFMA R5, R49, R50, R5 ;  /* 0x0000003231057223 */ /* 0x000fe20000000005 */
[----:B------:R-:W-:Y:S01]  /*7ba0*/  LOP3.LUT R68, R73, 0xffff0000, RZ, 0xc0, !PT ;  /* 0xffff000049447812 */ /* 0x000fe200078ec0ff */
[----:B------:R-:W-:Y:S01]  /*7bb0*/  FMUL R9, R47, R9 ;  /* 0x000000092f097220 */ /* 0x000fe20000400000 */
[C---:B------:R-:W-:Y:S01]  /*7bc0*/  SHF.L.U32 R69, R74.reuse, 0x10, RZ ;  /* 0x000000104a457819 */ /* 0x040fe200000006ff */
[----:B------:R1:W-:Y:S01]  /*7bd0*/  SYNCS.ARRIVE.TRANS64.RED.A1T0 RZ, [R106+URZ], RZ ;  /* 0x000000ff6aff79a7 */ /* 0x0003e200081004ff */
[----:B------:R-:W-:Y:S01]  /*7be0*/  F2FP.BF16.F32.PACK_AB R4, R5, R4 ;  /* 0x000000040504723e */ /* 0x000fe200000010ff */
[C---:B------:R-:W-:Y:S01]  /*7bf0*/  FFMA R6, R49.reuse, R51, R6 ;  /* 0x0000003331067223 */ /* 0x040fe20000000006 */
[C---:B------:R-:W-:Y:S01]  /*7c00*/  FFMA R7, R49.reuse, R52, R7 ;  /* 0x0000003431077223 */ /* 0x040fe20000000007 */
[C---:B------:R-:W-:Y:S01]  /*7c10*/  FFMA R8, R49.reuse, R53, R8 ;  /* 0x0000003531087223 */ /* 0x040fe20000000008 */
[----:B------:R-:W-:Y:S01]  /*7c20*/  LOP3.LUT R70, R74, 0xffff0000, RZ, 0xc0, !PT ;  /* 0xffff00004a467812 */ /* 0x000fe200078ec0ff */
[----:B------:R-:W-:Y:S01]  /*7c30*/  FFMA R9, R49, R54, R9 ;  /* 0x0000003631097223 */ /* 0x000fe20000000009 */
[----:B------:R-:W-:Y:S01]  /*7c40*/  FMUL R10, R47, R10 ;  /* 0x0000000a2f0a7220 */ /* 0x000fe20000400000 */
[----:B------:R-:W-:Y:S01]  /*7c50*/  F2FP.BF16.F32.PACK_AB R5, R7, R6 ;  /* 0x000000060705723e */ /* 0x000fe200000010ff */
[C---:B------:R-:W-:Y:S01]  /*7c60*/  FMUL R11, R47.reuse, R11 ;  /* 0x0000000b2f0b7220 */ /* 0x040fe20000400000 */
[----:B------:R-:W-:Y:S01]  /*7c70*/  FMUL R0, R47, R12 ;  /* 0x0000000c2f007220 */ /* 0x000fe20000400000 */
[----:B------:R-:W-:Y:S01]  /*7c80*/  F2FP.BF16.F32.PACK_AB R6, R9, R8 ;  /* 0x000000080906723e */ /* 0x000fe200000010ff */
[C---:B------:R-:W-:Y:S01]  /*7c90*/  FFMA R10, R49.reuse, R55, R10 ;  /* 0x00000037310a7223 */ /* 0x040fe2000000000a */
[----:B------:R-:W-:Y:S01]  /*7ca0*/  FFMA R11, R49, R56, R11 ;  /* 0x00000038310b7223 */ /* 0x000fe2000000000b */
[----:B------:R-:W-:Y:S01]  /*7cb0*/  SHF.L.U32 R71, R75, 0x10, RZ ;  /* 0x000000104b477819 */ /* 0x000fe200000006ff */
[----:B------:R-:W-:Y:S01]  /*7cc0*/  FFMA R0, R49, R57, R0 ;  /* 0x0000003931007223 */ /* 0x000fe20000000000 */
[----:B------:R-:W-:Y:S01]  /*7cd0*/  FMUL R2, R47, R13 ;  /* 0x0000000d2f027220 */ /* 0x000fe20000400000 */
[----:B------:R-:W-:Y:S01]  /*7ce0*/  LOP3.LUT R72, R75, 0xffff0000, RZ, 0xc0, !PT ;  /* 0xffff00004b487812 */ /* 0x000fe200078ec0ff */
[----:B------:R-:W-:Y:S01]  /*7cf0*/  FMUL R3, R47, R14 ;  /* 0x0000000e2f037220 */ /* 0x000fe20000400000 */
[----:B------:R-:W-:Y:S01]  /*7d00*/  F2FP.BF16.F32.PACK_AB R7, R11, R10 ;  /* 0x0000000a0b07723e */ /* 0x000fe200000010ff */
[----:B------:R-:W-:Y:S01]  /*7d10*/  FFMA R2, R49, R58, R2 ;  /* 0x0000003a31027223 */ /* 0x000fe20000000002 */
[C---:B------:R-:W-:Y:S01]  /*7d20*/  FMUL R15, R47.reuse, R15 ;  /* 0x0000000f2f0f7220 */ /* 0x040fe20000400000 */
[C---:B------:R-:W-:Y:S01]  /*7d30*/  FMUL R12, R47.reuse, R16 ;  /* 0x000000102f0c7220 */ /* 0x040fe20000400000 */
[----:B------:R-:W-:Y:S01]  /*7d40*/  FMUL R13, R47, R17 ;  /* 0x000000112f0d7220 */ /* 0x000fe20000400000 */
[----:B------:R1:W-:Y:S01]  /*7d50*/  STS.128 [R103+UR8], R4 ;  /* 0x0000000467007988 */ /* 0x0003e20008000c08 */
[C---:B------:R-:W-:Y:S01]  /*7d60*/  SHF.L.U32 R73, R80.reuse, 0x10, RZ ;  /* 0x0000001050497819 */ /* 0x040fe200000006ff */
[C---:B------:R-:W-:Y:S01]  /*7d70*/  FFMA R3, R49.reuse, R59, R3 ;  /* 0x0000003b31037223 */ /* 0x040fe20000000003 */
[----:B------:R-:W-:Y:S01]  /*7d80*/  LOP3.LUT R74, R80, 0xffff0000, RZ, 0xc0, !PT ;  /* 0xffff0000504a7812 */ /* 0x000fe200078ec0ff */
[C---:B------:R-:W-:Y:S01]  /*7d90*/  FFMA R15, R49.reuse, R60, R15 ;  /* 0x0000003c310f7223 */ /* 0x040fe2000000000f */
[----:B------:R-:W-:Y:S01]  /*7da0*/  F2FP.BF16.F32.PACK_AB R8, R2, R0 ;  /* 0x000000000208723e */ /* 0x000fe200000010ff */
[C---:B------:R-:W-:Y:S01]  /*7db0*/  FFMA R12, R49.reuse, R61, R12 ;  /* 0x0000003d310c7223 */ /* 0x040fe2000000000c */
[----:B------:R-:W-:Y:S01]  /*7dc0*/  IADD3 R0, PT, PT, R102, R111, RZ ;  /* 0x0000006f66007210 */ /* 0x000fe20007ffe0ff */
[----:B------:R-:W-:Y:S01]  /*7dd0*/  FFMA R13, R49, R62, R13 ;  /* 0x0000003e310d7223 */ /* 0x000fe2000000000d */
[----:B------:R-:W-:Y:S01]  /*7de0*/  F2FP.BF16.F32.PACK_AB R9, R15, R3 ;  /* 0x000000030f09723e */ /* 0x000fe200000010ff */
[C---:B------:R-:W-:Y:S01]  /*7df0*/  FMUL R14, R47.reuse, R18 ;  /* 0x000000122f0e7220 */ /* 0x040fe20000400000 */
[C---:B------:R-:W-:Y:S01]  /*7e00*/  FMUL R19, R47.reuse, R19 ;  /* 0x000000132f137220 */ /* 0x040fe20000400000 */
[C---:B------:R-:W-:Y:S01]  /*7e10*/  FMUL R16, R47.reuse, R20 ;  /* 0x000000142f107220 */ /* 0x040fe20000400000 */
[----:B------:R-:W-:Y:S01]  /*7e20*/  FMUL R17, R47, R21 ;  /* 0x000000152f117220 */ /* 0x000fe20000400000 */
[----:B------:R-:W-:Y:S01]  /*7e30*/  FFMA R14, R49, R63, R14 ;  /* 0x0000003f310e7223 */ /* 0x000fe2000000000e */
        /* <DEDUP_REMOVED lines=11> */
[----:B------:R-:W-:Y:S01]  /*7ef0*/  F2FP.BF16.F32.PACK_AB R10, R13, R12 ;  /* 0x0000000c0d0a723e */ /* 0x000fe200000010ff */
[----:B------:R-:W-:Y:S01]  /*7f00*/  FFMA R20, R49, R69, R20 ;  /* 0x0000004531147223 */ /* 0x000fe20000000014 */
[----:B------:R-:W-:Y:S01]  /*7f10*/  F2FP.BF16.F32.PACK_AB R11, R19, R14 ;  /* 0x0000000e130b723e */ /* 0x000fe200000010ff */
[----:B------:R-:W-:Y:S01]  /*7f20*/  FMUL R24, R47, R28 ;  /* 0x0000001c2f187220 */ /* 0x000fe20000400000 */
[----:B------:R-:W-:Y:S01]  /*7f30*/  FFMA R21, R49, R70, R21 ;  /* 0x0000004631157223 */ /* 0x000fe20000000015 */
[----:B------:R-:W-:Y:S01]  /*7f40*/  SHF.L.U32 R75, R81, 0x10, RZ ;  /* 0x00000010514b7819 */ /* 0x000fe200000006ff */
[----:B------:R-:W-:Y:S01]  /*7f50*/  FMUL R25, R47, R29 ;  /* 0x0000001d2f197220 */ /* 0x000fe20000400000 */
[----:B------:R1:W-:Y:S01]  /*7f60*/  STS.128 [R111+0x10], R8 ;  /* 0x000010086f007388 */ /* 0x0003e20000000c00 */
[----:B------:R-:W-:Y:S01]  /*7f70*/  FFMA R22, R49, R71, R22 ;  /* 0x0000004731167223 */ /* 0x000fe20000000016 */
[----:B------:R-:W-:Y:S01]  /*7f80*/  LOP3.LUT R76, R81, 0xffff0000, RZ, 0xc0, !PT ;  /* 0xffff0000514c7812 */ /* 0x000fe200078ec0ff */
[----:B------:R-:W-:Y:S01]  /*7f90*/  FMUL R26, R47, R30 ;  /* 0x0000001e2f1a7220 */ /* 0x000fe20000400000 */
[----:B------:R-:W-:Y:S01]  /*7fa0*/  FFMA R27, R49, R72, R27 ;  /* 0x00000048311b7223 */ /* 0x000fe2000000001b */
[C---:B------:R-:W-:Y:S01]  /*7fb0*/  SHF.L.U32 R77, R82.reuse, 0x10, RZ ;  /* 0x00000010524d7819 */ /* 0x040fe200000006ff */
[----:B------:R-:W-:Y:S01]  /*7fc0*/  FMUL R31, R47, R31 ;  /* 0x0000001f2f1f7220 */ /* 0x000fe20000400000 */
[----:B------:R-:W-:Y:S01]  /*7fd0*/  FFMA R24, R49, R73, R24 ;  /* 0x0000004931187223 */ /* 0x000fe20000000018 */
[----:B------:R-:W-:Y:S01]  /*7fe0*/  LOP3.LUT R78, R82, 0xffff0000, RZ, 0xc0, !PT ;  /* 0xffff0000524e7812 */ /* 0x000fe200078ec0ff */
[----:B------:R-:W-:Y:S01]  /*7ff0*/  FMUL R28, R47, R32 ;  /* 0x000000202f1c7220 */ /* 0x000fe20000400000 */
[----:B------:R-:W-:Y:S01]  /*8000*/  FFMA R25, R49, R74, R25 ;  /* 0x0000004a31197223 */ /* 0x000fe20000000019 */
[----:B------:R-:W-:Y:S01]  /*8010*/  SHF.L.U32 R79, R83, 0x10, RZ ;  /* 0x00000010534f7819 */ /* 0x000fe200000006ff */
[----:B------:R-:W-:Y:S01]  /*8020*/  FMUL R29, R47, R33 ;  /* 0x000000212f1d7220 */ /* 0x000fe20000400000 */
[----:B------:R-:W-:Y:S01]  /*8030*/  F2FP.BF16.F32.PACK_AB R16, R17, R16 ;  /* 0x000000101110723e */ /* 0x000fe200000010ff */
[----:B------:R-:W-:Y:S01]  /*8040*/  FFMA R26, R49, R75, R26 ;  /* 0x0000004b311a7223 */ /* 0x000fe2000000001a */
[----:B------:R-:W-:Y:S01]  /*8050*/  LOP3.LUT R80, R83, 0xffff0000, RZ, 0xc0, !PT ;  /* 0xffff000053507812 */ /* 0x000fe200078ec0ff */
[----:B------:R-:W-:Y:S01]  /*8060*/  FMUL R30, R47, R34 ;  /* 0x000000222f1e7220 */ /* 0x000fe20000400000 */
[----:B------:R-:W-:Y:S01]  /*8070*/  F2FP.BF16.F32.PACK_AB R17, R23, R18 ;  /* 0x000000121711723e */ /* 0x000fe200000010ff */
[----:B------:R-:W-:Y:S01]  /*8080*/  FFMA R31, R49, R76, R31 ;  /* 0x0000004c311f7223 */ /* 0x000fe2000000001f */
[----:B------:R-:W-:Y:S01]  /*8090*/  FMUL R35, R47, R35 ;  /* 0x000000232f237220 */ /* 0x000fe20000400000 */
[----:B------:R-:W-:Y:S01]  /*80a0*/  F2FP.BF16.F32.PACK_AB R18, R21, R20 ;  /* 0x000000141512723e */ /* 0x000fe200000010ff */
[----:B------:R-:W-:Y:S01]  /*80b0*/  FFMA R28, R49, R77, R28 ;  /* 0x0000004d311c7223 */ /* 0x000fe2000000001c */
[----:B------:R-:W-:Y:S01]  /*80c0*/  F2FP.BF16.F32.PACK_AB R19, R27, R22 ;  /* 0x000000161b13723e */ /* 0x000fe200000010ff */
[C---:B------:R-:W-:Y:S01]  /*80d0*/  FFMA R29, R49.reuse, R78, R29 ;  /* 0x0000004e311d7223 */ /* 0x040fe2000000001d */
[C---:B------:R-:W-:Y:S01]  /*80e0*/  FFMA R30, R49.reuse, R79, R30 ;  /* 0x0000004f311e7223 */ /* 0x040fe2000000001e */
[----:B------:R-:W-:Y:S01]  /*80f0*/  FFMA R35, R49, R80, R35 ;  /* 0x0000005031237223 */ /* 0x000fe20000000023 */
[----:B------:R-:W-:Y:S01]  /*8100*/  F2FP.BF16.F32.PACK_AB R24, R25, R24 ;  /* 0x000000181918723e */ /* 0x000fe200000010ff */
[----:B------:R1:W-:Y:S01]  /*8110*/  STS.128 [R110+0x20], R16 ;  /* 0x000020106e007388 */ /* 0x0003e20000000c00 */
[----:B------:R-:W-:Y:S02]  /*8120*/  F2FP.BF16.F32.PACK_AB R25, R31, R26 ;  /* 0x0000001a1f19723e */ /* 0x000fe400000010ff */
        /* <DEDUP_REMOVED lines=11> */
[----:B------:R-:W-:Y:S02]  /*81e0*/  UIADD3 UR10, UP0, UPT, UR54, 0x680, URZ ;  /* 0x00000680360a7890 */ /* 0x000fe4000ff1e0ff */
[----:B------:R-:W-:Y:S02]  /*81f0*/  UIADD3 UR5, UPT, UPT, UR41, 0x20, URZ ;  /* 0x0000002029057890 */ /* 0x000fe4000fffe0ff */
[----:B------:R-:W-:Y:S02]  /*8200*/  UIADD3 UR4, UPT, UPT, UR48, 0x400, UR8 ;  /* 0x0000040030047890 */ /* 0x000fe4000fffe008 */
[----:B------:R-:W-:Y:S01]  /*8210*/  UIADD3.X UR11, UPT, UPT, URZ, UR55, URZ, UP0, !UPT ;  /* 0x00000037ff0b7290 */ /* 0x000fe200087fe4ff */
[----:B------:R-:W-:Y:S01]  /*8220*/  UMOV UR6, UR42 ;  /* 0x0000002a00067c82 */ /* 0x000fe20008000000 */
[----:B------:R-:W-:Y:S07]  /*8230*/  UMOV UR7, UR36 ;  /* 0x0000002400077c82 */ /* 0x000fee0008000000 */
[----:B------:R2:W-:Y:S02]  /*8240*/  UTMASTG.3D [UR4], [UR10] ;  /* 0x000000040a0073b5 */ /* 0x0005e40008010000 */
[----:B--2---:R0:W-:Y:S02]  /*8250*/  UTMACMDFLUSH ;  /* 0x00000000000079b7 */ /* 0x0041e40000000000 */
.L_x_141:
[----:B------:R-:W-:Y:S05]  /*8260*/  BSYNC.RECONVERGENT B0 ;  /* 0x0000000000007941 */ /* 0x000fea0003800200 */
.L_x_140:
[----:B------:R-:W-:Y:S01]  /*8270*/  UIADD3 UR43, UPT, UPT, UR43, 0x1, URZ ;  /* 0x000000012b2b7890 */ /* 0x000fe2000fffe0ff */
[----:B------:R-:W-:Y:S03]  /*8280*/  BSSY.RECONVERGENT B0, `(.L_x_142) ;  /* 0x0000008000007945 */ /* 0x000fe60003800200 */
[----:B------:R-:W-:Y:S04]  /*8290*/  UISETP.NE.AND UP0, UPT, UR43, 0x3, UPT ;  /* 0x000000032b00788c */ /* 0x000fe8000bf05270 */
[----:B------:R-:W-:Y:S02]  /*82a0*/  UISETP.EQ.XOR UP1, UPT, UR40, 0x3, !UP0 ;  /* 0x000000032800788c */ /* 0x000fe4000c722a70 */
[----:B------:R-:W-:Y:S02]  /*82b0*/  USEL UR56, UR43, URZ, UP0 ;  /* 0x000000ff2b387287 */ /* 0x000fe40008000000 */
[----:B------:R-:W-:Y:S04]  /*82c0*/  USEL UR4, URZ, 0x1, !UP1 ;  /* 0x00000001ff047887 */ /* 0x000fe8000c800000 */
[----:B------:R-:W-:Y:S01]  /*82d0*/  ULOP3.LUT UR51, UR51, UR4, URZ, 0x3c, !UPT ;  /* 0x0000000433337292 */ /* 0x000fe2000f8e3cff */
[----:B------:R-:W-:Y:S11]  /*82e0*/  @P0 BRA `(.L_x_143) ;  /* 0x0000000000040947 */ /* 0x000ff60003800000 */
[----:B------:R-:W-:Y:S04]  /*82f0*/  DEPBAR.LE SB0, 0x1 ;  /* 0x000080400000791a */ /* 0x000fe80000000000 */
.L_x_143:
[----:B------:R-:W-:Y:S05]  /*8300*/  BSYNC.RECONVERGENT B0 ;  /* 0x0000000000007941 */ /* 0x000fea0003800200 */
.L_x_142:
[----:B------:R-:W-:Y:S01]  /*8310*/  BAR.SYNC.DEFER_BLOCKING 0x1, 0x80 ;  /* 0x0042000000007b1d */ /* 0x000fe20000010000 */
[----:B------:R-:W-:Y:S01]  /*8320*/  UISETP.NE.AND UP0, UPT, UR50, -0x2, UPT ;  /* 0xfffffffe3200788c */ /* 0x000fe2000bf05270 */
[----:B------:R-:W-:Y:S08]  /*8330*/  IADD3 R45, PT, PT, R45, 0x1, RZ ;  /* 0x000000012d2d7810 */ /* 0x000ff00007ffe0ff */
[----:B------:R-:W-:Y:S05]  /*8340*/  BRA.U !UP0, `(.L_x_144) ;  /* 0x0000000108287547 */ /* 0x000fea000b800000 */
[----:B------:R-:W-:Y:S01]  /*8350*/  ISETP.NE.AND P0, PT, R109, RZ, PT ;  /* 0x000000ff6d00720c */ /* 0x000fe20003f05270 */
[----:B------:R-:W-:Y:S01]  /*8360*/  IMAD.U32 R2, RZ, RZ, UR49 ;  /* 0x00000031ff027e24 */ /* 0x000fe2000f8e00ff */
[----:B------:R-:W-:Y:S01]  /*8370*/  UIADD3 UR49, UPT, UPT, UR49, 0x1, URZ ;  /* 0x0000000131317890 */ /* 0x000fe2000fffe0ff */
[----:B-1----:R-:W-:Y:S03]  /*8380*/  IMAD.U32 R0, RZ, RZ, UR37 ;  /* 0x00000025ff007e24 */ /* 0x002fe6000f8e00ff */
[----:B------:R-:W-:Y:S04]  /*8390*/  UISETP.NE.AND UP0, UPT, UR49, 0x3, UPT ;  /* 0x000000033100788c */ /* 0x000fe8000bf05270 */
[----:B------:R-:W-:Y:S03]  /*83a0*/  USEL UR49, UR49, URZ, UP0 ;  /* 0x000000ff31317287 */ /* 0x000fe60008000000 */
[----:B------:R-:W-:Y:S05]  /*83b0*/  @P0 LEA R2, R2, UR48, 0x3 ;  /* 0x0000003002020c11 */ /* 0x000fea000f8e18ff */
[----:B------:R-:W-:Y:S05]  /*83c0*/  @P0 VIADD R2, R2, 0x158 ;  /* 0x0000015802020836 */ /* 0x000fea0000000000 */
[----:B------:R-:W-:Y:S04]  /*83d0*/  @P0 PRMT R0, R0, 0x654, R2 ;  /* 0x0000065400000816 */ /* 0x000fe80000000002 */
[----:B------:R2:W-:Y:S03]  /*83e0*/  @P0 SYNCS.ARRIVE.TRANS64.RED.A1T0 RZ, [R0+URZ], RZ ;  /* 0x000000ff00ff09a7 */ /* 0x0005e600081004ff */
.L_x_144:
[----:B------:R-:W-:Y:S01]  /*83f0*/  ISETP.NE.AND P2, PT, R105, RZ, PT ;  /* 0x000000ff6900720c */ /* 0x000fe20003f45270 */
[----:B------:R-:W-:Y:S01]  /*8400*/  UIADD3 UR50, UPT, UPT, UR50, 0x2, URZ ;  /* 0x0000000232327890 */ /* 0x000fe2000fffe0ff */
[----:B------:R-:W-:Y:S01]  /*8410*/  ISETP.NE.AND P0, PT, R108, 0x2, PT ;  /* 0x000000026c00780c */ /* 0x000fe20003f05270 */
[----:B------:R-:W-:Y:S01]  /*8420*/  IMAD.IADD R15, R43, 0x1, R90 ;  /* 0x000000012b0f7824 */ /* 0x000fe200078e025a */
[----:B------:R-:W-:Y:S01]  /*8430*/  ISETP.NE.AND P1, PT, R45, 0x4, PT ;  /* 0x000000042d00780c */ /* 0x000fe20003f25270 */
[----:B------:R-:W-:Y:S01]  /*8440*/  IMAD.IADD R14, R44, 0x1, R91 ;  /* 0x000000012c0e7824 */ /* 0x000fe200078e025b */
[----:B------:R-:W-:Y:S02]  /*8450*/  SEL R2, RZ, 0x1, P0 ;  /* 0x00000001ff027807 */ /* 0x000fe40000000000 */
[----:B-12---:R-:W-:Y:S02]  /*8460*/  SEL R0, RZ, 0x1, P1 ;  /* 0x00000001ff007807 */ /* 0x006fe40000800000 */
[----:B------:R-:W-:Y:S02]  /*8470*/  LOP3.LUT R100, R100, R2, RZ, 0x3c, !PT ;  /* 0x0000000264647212 */ /* 0x000fe400078e3cff */
[----:B------:R-:W-:Y:S02]  /*8480*/  LOP3.LUT R101, R101, R0, RZ, 0x3c, !PT ;  /* 0x0000000065657212 */ /* 0x000fe400078e3cff */
[----:B------:R-:W-:Y:S02]  /*8490*/  @P2 R2UR UR36, R99 ;  /* 0x00000000632422ca */ /* 0x000fe400000e0000 */
[----:B------:R-:W-:Y:S02]  /*84a0*/  SEL R108, R108, RZ, P0 ;  /* 0x000000ff6c6c7207 */ /* 0x000fe40000000000 */
[----:B------:R-:W-:Y:S01]  /*84b0*/  SEL R45, R45, RZ, P1 ;  /* 0x000000ff2d2d7207 */ /* 0x000fe20000800000 */
[----:B------:R-:W-:Y:S10]  /*84c0*/  @P2 BRA `(.L_x_145) ;  /* 0xffffffd800082947 */ /* 0x000ff4000383ffff */
[----:B------:R-:W-:-:S09]  /*84d0*/  UISETP.NE.AND UP0, UPT, UR53, URZ, UPT ;  /* 0x000000ff3500728c */ /* 0x000fd2000bf05270 */
[----:B------:R-:W-:Y:S05]  /*84e0*/  BRA.U !UP0, `(.L_x_146) ;  /* 0x0000000108487547 */ /* 0x000fea000b800000 */
[----:B------:R-:W1:Y:S02]  /*84f0*/  LDCU.64 UR4, c[0x0][0x890] ;  /* 0x00011200ff0477ac */ /* 0x000e640008000a00 */
[----:B-1----:R-:W-:-:S04]  /*8500*/  UISETP.NE.U32.AND UP0, UPT, UR4, URZ, UPT ;  /* 0x000000ff0400728c */ /* 0x002fc8000bf05070 */
[----:B------:R-:W-:-:S09]  /*8510*/  UISETP.NE.AND.EX UP0, UPT, UR5, URZ, UPT, UP0 ;  /* 0x000000ff0500728c */ /* 0x000fd2000bf05300 */
[----:B------:R-:W-:Y:S05]  /*8520*/  BRA.U UP0, `(.L_x_147) ;  /* 0x00000001000c7547 */ /* 0x000fea000b800000 */
[----:B------:R-:W-:-:S13]  /*8530*/  FSETP.NEU.AND P0, PT, R49, RZ, PT ;  /* 0x000000ff3100720b */ /* 0x000fda0003f0d000 */
[----:B------:R-:W-:Y:S05]  /*8540*/  @!P0 EXIT ;  /* 0x000000000000894d */ /* 0x000fea0003800000 */
[----:B------:R-:W-:Y:S05]  /*8550*/  BRA `(.L_x_146) ;  /* 0x00000000002c7947 */ /* 0x000fea0003800000 */
.L_x_147:
[----:B------:R-:W-:Y:S01]  /*8560*/  ISETP.NE.AND P0, PT, R107, RZ, PT ;  /* 0x000000ff6b00720c */ /* 0x000fe20003f05270 */
[----:B------:R-:W-:-:S12]  /*8570*/  BSSY.RECONVERGENT B0, `(.L_x_146) ;  /* 0x0000009000007945 */ /* 0x000fd80003800200 */
[----:B------:R-:W-:Y:S05]  /*8580*/  @P0 BRA `(.L_x_148) ;  /* 0x0000000000140947 */ /* 0x000fea0003800000 */
[----:B------:R-:W1:Y:S02]  /*8590*/  LDCU.64 UR4, c[0x0][0x888] ;  /* 0x00011100ff0477ac */ /* 0x000e640008000a00 */
[----:B-1----:R-:W-:-:S04]  /*85a0*/  ISETP.NE.U32.AND P0, PT, RZ, UR4, PT ;  /* 0x00000004ff007c0c */ /* 0x002fc8000bf05070 */
[----:B------:R-:W-:-:S13]  /*85b0*/  ISETP.NE.AND.EX P0, PT, RZ, UR5, PT, P0 ;  /* 0x00000005ff007c0c */ /* 0x000fda000bf05300 */
[----:B------:R-:W-:Y:S05]  /*85c0*/  @!P0 EXIT ;  /* 0x000000000000894d */ /* 0x000fea0003800000 */
[----:B------:R-:W-:Y:S05]  /*85d0*/  BRA `(.L_x_149) ;  /* 0x0000000000087947 */ /* 0x000fea0003800000 */
.L_x_148:
[----:B------:R-:W-:-:S13]  /*85e0*/  FSETP.NEU.AND P0, PT, R49, RZ, PT ;  /* 0x000000ff3100720b */ /* 0x000fda0003f0d000 */
[----:B------:R-:W-:Y:S05]  /*85f0*/  @!P0 EXIT ;  /* 0x000000000000894d */ /* 0x000fea0003800000 */
.L_x_149:
[----:B------:R-:W-:Y:S05]  /*8600*/  BSYNC.RECONVERGENT B0 ;  /* 0x0000000000007941 */ /* 0x000fea0003800200 */
.L_x_146:
[----:B------:R-:W-:Y:S01]  /*8610*/  ULEA UR4, UR49, UR48, 0x3 ;  /* 0x0000003031047291 */ /* 0x000fe2000f8e18ff */
[----:B------:R-:W-:-:S04]  /*8620*/  DEPBAR.LE SB0, 0x0 ;  /* 0x000080000000791a */ /* 0x000fc80000000000 */
[----:B------:R-:W-:-:S04]  /*8630*/  UIADD3 UR4, UPT, UPT, UR4, 0x158, URZ ;  /* 0x0000015804047890 */ /* 0x000fc8000fffe0ff */
[----:B------:R-:W-:-:S09]  /*8640*/  UPRMT UR4, UR37, 0x654, UR4 ;  /* 0x0000065425047896 */ /* 0x000fd20008000004 */
[----:B------:R-:W-:Y:S01]  /*8650*/  SYNCS.ARRIVE.TRANS64.RED.A1T0 RZ, [UR4], RZ ;  /* 0x000000ffffff79a7 */ /* 0x000fe20008100404 */
[----:B------:R-:W-:Y:S05]  /*8660*/  EXIT ;  /* 0x000000000000794d */ /* 0x000fea0003800000 */
.L_x_25:
[----:B--2---:R2:W4:Y:S02]  /*8670*/  SYNCS.PHASECHK.TRANS64.TRYWAIT P0, [R2+URZ+0x1f0], R3 ;  /* 0x0001f003020075a7 */ /* 0x00452400080011ff */
[----:B----4-:R-:W-:Y:S05]  /*8680*/  @!P0 NANOSLEEP.SYNCS 0x989680 ;  /* 0x009896800000895d */ /* 0x010fea0003900000 */
[----:B------:R-:W4:Y:S02]  /*8690*/  @!P0 SYNCS.PHASECHK.TRANS64 P0, [R2+URZ+0x1f0], R3 ;  /* 0x0001f003020085a7 */ /* 0x000f2400080010ff */
[----:B----4-:R-:W-:Y:S05]  /*86a0*/  @!P0 BRA `(.L_x_25) ;  /* 0xfffffffc00f08947 */ /* 0x010fea000383ffff */
[----:B------:R-:W-:Y:S05]  /*86b0*/  BRA `(.L_x_150) ;  /* 0xffffff9000d87947 */ /* 0x000fea000383ffff */
.L_x_28:
[----:B------:R-:W-:-:S07]  /*86c0*/  MOV R2, UR33 ;  /* 0x0000002100027c02 */ /* 0x000fce0008000f00 */
.L_x_151:
[----:B-1----:R1:W2:Y:S02]  /*86d0*/  SYNCS.PHASECHK.TRANS64.TRYWAIT P0, [R2+URZ+0xa0], R4 ;  /* 0x0000a004020075a7 */ /* 0x0022a400080011ff */
[----:B--2---:R-:W-:Y:S05]  /*86e0*/  @!P0 NANOSLEEP.SYNCS 0x989680 ;  /* 0x009896800000895d */ /* 0x004fea0003900000 */
[----:B------:R-:W2:Y:S02]  /*86f0*/  @!P0 SYNCS.PHASECHK.TRANS64 P0, [R2+URZ+0xa0], R4 ;  /* 0x0000a004020085a7 */ /* 0x000ea400080010ff */
[----:B--2---:R-:W-:Y:S05]  /*8700*/  @!P0 BRA `(.L_x_151) ;  /* 0xfffffffc00f08947 */ /* 0x004fea000383ffff */
[----:B------:R-:W-:Y:S05]  /*8710*/  BRA `(.L_x_27) ;  /* 0xffffff9400407947 */ /* 0x000fea000383ffff */
.L_x_35:
[----:B-1----:R-:W-:-:S07]  /*8720*/  MOV R2, UR17 ;  /* 0x0000001100027c02 */ /* 0x002fce0008000f00 */
.L_x_152:
[----:B-1----:R1:W2:Y:S02]  /*8730*/  SYNCS.PHASECHK.TRANS64.TRYWAIT P0, [R2+URZ+0xa0], R4 ;  /* 0x0000a004020075a7 */ /* 0x0022a400080011ff */
[----:B--2---:R-:W-:Y:S05]  /*8740*/  @!P0 NANOSLEEP.SYNCS 0x989680 ;  /* 0x009896800000895d */ /* 0x004fea0003900000 */
[----:B------:R-:W2:Y:S02]  /*8750*/  @!P0 SYNCS.PHASECHK.TRANS64 P0, [R2+URZ+0xa0], R4 ;  /* 0x0000a004020085a7 */ /* 0x000ea400080010ff */
[----:B--2---:R-:W-:Y:S05]  /*8760*/  @!P0 BRA `(.L_x_152) ;  /* 0xfffffffc00f08947 */ /* 0x004fea000383ffff */
[----:B------:R-:W-:Y:S05]  /*8770*/  BRA `(.L_x_34) ;  /* 0xffffff9400fc7947 */ /* 0x000fea000383ffff */
.L_x_40:
[----:B-1----:R1:W2:Y:S02]  /*8780*/  SYNCS.PHASECHK.TRANS64.TRYWAIT P0, [R2+URZ+0x180], R3 ;  /* 0x00018003020075a7 */ /* 0x0022a400080011ff */
[----:B--2---:R-:W-:Y:S05]  /*8790*/  @!P0 NANOSLEEP.SYNCS 0x989680 ;  /* 0x009896800000895d */ /* 0x004fea0003900000 */
[----:B------:R-:W2:Y:S02]  /*87a0*/  @!P0 SYNCS.PHASECHK.TRANS64 P0, [R2+URZ+0x180], R3 ;  /* 0x00018003020085a7 */ /* 0x000ea400080010ff */
[----:B--2---:R-:W-:Y:S05]  /*87b0*/  @!P0 BRA `(.L_x_40) ;  /* 0xfffffffc00f08947 */ /* 0x004fea000383ffff */
[----:B------:R-:W-:Y:S05]  /*87c0*/  BRA `(.L_x_153) ;  /* 0xffffff9800a07947 */ /* 0x000fea000383ffff */
.L_x_44:
[----:B---3--:R-:W-:-:S07]  /*87d0*/  MOV R0, UR5 ;  /* 0x0000000500007c02 */ /* 0x008fce0008000f00 */
.L_x_154:
[----:B-1----:R1:W2:Y:S02]  /*87e0*/  SYNCS.PHASECHK.TRANS64.TRYWAIT P0, [R0+URZ], R2 ;  /* 0x00000002000075a7 */ /* 0x0022a400080011ff */
[----:B--2---:R-:W-:Y:S05]  /*87f0*/  @!P0 NANOSLEEP.SYNCS 0x989680 ;  /* 0x009896800000895d */ /* 0x004fea0003900000 */
[----:B------:R-:W2:Y:S02]  /*8800*/  @!P0 SYNCS.PHASECHK.TRANS64 P0, [R0+URZ], R2 ;  /* 0x00000002000085a7 */ /* 0x000ea400080010ff */
[----:B--2---:R-:W-:Y:S05]  /*8810*/  @!P0 BRA `(.L_x_154) ;  /* 0xfffffffc00f08947 */ /* 0x004fea000383ffff */
[----:B------:R-:W-:Y:S05]  /*8820*/  BRA `(.L_x_155) ;  /* 0xffffffa000107947 */ /* 0x000fea000383ffff */
.L_x_45:
[----:B---3--:R-:W-:-:S07]  /*8830*/  MOV R0, UR5 ;  /* 0x0000000500007c02 */ /* 0x008fce0008000f00 */
.L_x_156:
[----:B-1----:R1:W2:Y:S02]  /*8840*/  SYNCS.PHASECHK.TRANS64.TRYWAIT P0, [R0+URZ], R3 ;  /* 0x00000003000075a7 */ /* 0x0022a400080011ff */
[----:B--2---:R-:W-:Y:S05]  /*8850*/  @!P0 NANOSLEEP.SYNCS 0x989680 ;  /* 0x009896800000895d */ /* 0x004fea0003900000 */
[----:B------:R-:W2:Y:S02]  /*8860*/  @!P0 SYNCS.PHASECHK.TRANS64 P0, [R0+URZ], R3 ;  /* 0x00000003000085a7 */ /* 0x000ea400080010ff */
[----:B--2---:R-:W-:Y:S05]  /*8870*/  @!P0 BRA `(.L_x_156) ;  /* 0xfffffffc00f08947 */ /* 0x004fea000383ffff */
[----:B------:R-:W-:Y:S05]  /*8880*/  BRA `(.L_x_157) ;  /* 0xffffffa0001c7947 */ /* 0x000fea000383ffff */
.L_x_46:
[----:B---3--:R-:W-:-:S07]  /*8890*/  MOV R0, UR5 ;  /* 0x0000000500007c02 */ /* 0x008fce0008000f00 */
.L_x_158:
[----:B-1----:R1:W2:Y:S02]  /*88a0*/  SYNCS.PHASECHK.TRANS64.TRYWAIT P0, [R0+URZ], R3 ;  /* 0x00000003000075a7 */ /* 0x0022a400080011ff */
[----:B--2---:R-:W-:Y:S05]  /*88b0*/  @!P0 NANOSLEEP.SYNCS 0x989680 ;  /* 0x009896800000895d */ /* 0x004fea0003900000 */
[----:B------:R-:W2:Y:S02]  /*88c0*/  @!P0 SYNCS.PHASECHK.TRANS64 P0, [R0+URZ], R3 ;  /* 0x00000003000085a7 */ /* 0x000ea400080010ff */
[----:B--2---:R-:W-:Y:S05]  /*88d0*/  @!P0 BRA `(.L_x_158) ;  /* 0xfffffffc00f08947 */ /* 0x004fea000383ffff */
[----:B------:R-:W-:Y:S05]  /*88e0*/  BRA `(.L_x_159) ;  /* 0xffffffa000287947 */ /* 0x000fea000383ffff */
.L_x_47:
[----:B---3--:R-:W-:-:S07]  /*88f0*/  MOV R0, UR5 ;  /* 0x0000000500007c02 */ /* 0x008fce0008000f00 */
.L_x_160:
[----:B-1----:R1:W2:Y:S02]  /*8900*/  SYNCS.PHASECHK.TRANS64.TRYWAIT P0, [R0+URZ], R3 ;  /* 0x00000003000075a7 */ /* 0x0022a400080011ff */
[----:B--2---:R-:W-:Y:S05]  /*8910*/  @!P0 NANOSLEEP.SYNCS 0x989680 ;  /* 0x009896800000895d */ /* 0x004fea0003900000 */
[----:B------:R-:W2:Y:S02]  /*8920*/  @!P0 SYNCS.PHASECHK.TRANS64 P0, [R0+URZ], R3 ;  /* 0x00000003000085a7 */ /* 0x000ea400080010ff */
[----:B--2---:R-:W-:Y:S05]  /*8930*/  @!P0 BRA `(.L_x_160) ;  /* 0xfffffffc00f08947 */ /* 0x004fea000383ffff */
[----:B------:R-:W-:Y:S05]  /*8940*/  BRA `(.L_x_161) ;  /* 0xffffffa000347947 */ /* 0x000fea000383ffff */
.L_x_48:
[----:B---3--:R-:W-:-:S07]  /*8950*/  MOV R0, UR5 ;  /* 0x0000000500007c02 */ /* 0x008fce0008000f00 */
.L_x_162:
[----:B-1----:R1:W2:Y:S02]  /*8960*/  SYNCS.PHASECHK.TRANS64.TRYWAIT P0, [R0+URZ], R3 ;  /* 0x00000003000075a7 */ /* 0x0022a400080011ff */
[----:B--2---:R-:W-:Y:S05]  /*8970*/  @!P0 NANOSLEEP.SYNCS 0x989680 ;  /* 0x009896800000895d */ /* 0x004fea0003900000 */
[----:B------:R-:W2:Y:S02]  /*8980*/  @!P0 SYNCS.PHASECHK.TRANS64 P0, [R0+URZ], R3 ;  /* 0x00000003000085a7 */ /* 0x000ea400080010ff */
[----:B--2---:R-:W-:Y:S05]  /*8990*/  @!P0 BRA `(.L_x_162) ;  /* 0xfffffffc00f08947 */ /* 0x004fea000383ffff */
[----:B------:R-:W-:Y:S05]  /*89a0*/  BRA `(.L_x_163) ;  /* 0xffffffa000407947 */ /* 0x000fea000383ffff */
.L_x_49:
[----:B---3--:R-:W-:-:S07]  /*89b0*/  MOV R0, UR5 ;  /* 0x0000000500007c02 */ /* 0x008fce0008000f00 */
.L_x_164:
[----:B-1----:R1:W2:Y:S02]  /*89c0*/  SYNCS.PHASECHK.TRANS64.TRYWAIT P0, [R0+URZ], R3 ;  /* 0x00000003000075a7 */ /* 0x0022a400080011ff */
[----:B--2---:R-:W-:Y:S05]  /*89d0*/  @!P0 NANOSLEEP.SYNCS 0x989680 ;  /* 0x009896800000895d */ /* 0x004fea0003900000 */
[----:B------:R-:W2:Y:S02]  /*89e0*/  @!P0 SYNCS.PHASECHK.TRANS64 P0, [R0+URZ], R3 ;  /* 0x00000003000085a7 */ /* 0x000ea400080010ff */
[----:B--2---:R-:W-:Y:S05]  /*89f0*/  @!P0 BRA `(.L_x_164) ;  /* 0xfffffffc00f08947 */ /* 0x004fea000383ffff */
[----:B------:R-:W-:Y:S05]  /*8a00*/  BRA `(.L_x_165) ;  /* 0xffffffa0004c7947 */ /* 0x000fea000383ffff */
.L_x_50:
[----:B---3--:R-:W-:-:S07]  /*8a10*/  MOV R0, UR5 ;  /* 0x0000000500007c02 */ /* 0x008fce0008000f00 */
.L_x_166:
[----:B-1----:R1:W2:Y:S02]  /*8a20*/  SYNCS.PHASECHK.TRANS64.TRYWAIT P0, [R0+URZ], R3 ;  /* 0x00000003000075a7 */ /* 0x0022a400080011ff */
[----:B--2---:R-:W-:Y:S05]  /*8a30*/  @!P0 NANOSLEEP.SYNCS 0x989680 ;  /* 0x009896800000895d */ /* 0x004fea0003900000 */
[----:B------:R-:W2:Y:S02]  /*8a40*/  @!P0 SYNCS.PHASECHK.TRANS64 P0, [R0+URZ], R3 ;  /* 0x00000003000085a7 */ /* 0x000ea400080010ff */
[----:B--2---:R-:W-:Y:S05]  /*8a50*/  @!P0 BRA `(.L_x_166) ;  /* 0xfffffffc00f08947 */ /* 0x004fea000383ffff */
[----:B------:R-:W-:Y:S05]  /*8a60*/  BRA `(.L_x_167) ;  /* 0xffffffa000587947 */ /* 0x000fea000383ffff */
.L_x_51:
[----:B---3--:R-:W-:-:S07]  /*8a70*/  MOV R0, UR5 ;  /* 0x0000000500007c02 */ /* 0x008fce0008000f00 */
.L_x_168:
[----:B-1----:R1:W2:Y:S02]  /*8a80*/  SYNCS.PHASECHK.TRANS64.TRYWAIT P0, [R0+URZ], R3 ;  /* 0x00000003000075a7 */ /* 0x0022a400080011ff */
[----:B--2---:R-:W-:Y:S05]  /*8a90*/  @!P0 NANOSLEEP.SYNCS 0x989680 ;  /* 0x009896800000895d */ /* 0x004fea0003900000 */
[----:B------:R-:W2:Y:S02]  /*8aa0*/  @!P0 SYNCS.PHASECHK.TRANS64 P0, [R0+URZ], R3 ;  /* 0x00000003000085a7 */ /* 0x000ea400080010ff */
[----:B--2---:R-:W-:Y:S05]  /*8ab0*/  @!P0 BRA `(.L_x_168) ;  /* 0xfffffffc00f08947 */ /* 0x004fea000383ffff */
[----:B------:R-:W-:Y:S05]  /*8ac0*/  BRA `(.L_x_169) ;  /* 0xffffffa000647947 */ /* 0x000fea000383ffff */
.L_x_52:
[----:B---3--:R-:W-:-:S07]  /*8ad0*/  MOV R0, UR5 ;  /* 0x0000000500007c02 */ /* 0x008fce0008000f00 */
.L_x_170:
[----:B-1----:R1:W2:Y:S02]  /*8ae0*/  SYNCS.PHASECHK.TRANS64.TRYWAIT P0, [R0+URZ], R3 ;  /* 0x00000003000075a7 */ /* 0x0022a400080011ff */
[----:B--2---:R-:W-:Y:S05]  /*8af0*/  @!P0 NANOSLEEP.SYNCS 0x989680 ;  /* 0x009896800000895d */ /* 0x004fea0003900000 */
[----:B------:R-:W2:Y:S02]  /*8b00*/  @!P0 SYNCS.PHASECHK.TRANS64 P0, [R0+URZ], R3 ;  /* 0x00000003000085a7 */ /* 0x000ea400080010ff */
[----:B--2---:R-:W-:Y:S05]  /*8b10*/  @!P0 BRA `(.L_x_170) ;  /* 0xfffffffc00f08947 */ /* 0x004fea000383ffff */
[----:B------:R-:W-:Y:S05]  /*8b20*/  BRA `(.L_x_171) ;  /* 0xffffffa000707947 */ /* 0x000fea000383ffff */
.L_x_53:
[----:B---3--:R-:W-:-:S07]  /*8b30*/  MOV R0, UR5 ;  /* 0x0000000500007c02 */ /* 0x008fce0008000f00 */
.L_x_172:
[----:B-1----:R1:W2:Y:S02]  /*8b40*/  SYNCS.PHASECHK.TRANS64.TRYWAIT P0, [R0+URZ], R3 ;  /* 0x00000003000075a7 */ /* 0x0022a400080011ff */
[----:B--2---:R-:W-:Y:S05]  /*8b50*/  @!P0 NANOSLEEP.SYNCS 0x989680 ;  /* 0x009896800000895d */ /* 0x004fea0003900000 */
[----:B------:R-:W2:Y:S02]  /*8b60*/  @!P0 SYNCS.PHASECHK.TRANS64 P0, [R0+URZ], R3 ;  /* 0x00000003000085a7 */ /* 0x000ea400080010ff */
[----:B--2---:R-:W-:Y:S05]  /*8b70*/  @!P0 BRA `(.L_x_172) ;  /* 0xfffffffc00f08947 */ /* 0x004fea000383ffff */
[----:B------:R-:W-:Y:S05]  /*8b80*/  BRA `(.L_x_173) ;  /* 0xffffffa0007c7947 */ /* 0x000fea000383ffff */
.L_x_54:
[----:B---3--:R-:W-:-:S07]  /*8b90*/  MOV R0, UR5 ;  /* 0x0000000500007c02 */ /* 0x008fce0008000f00 */
.L_x_174:
[----:B-1----:R1:W2:Y:S02]  /*8ba0*/  SYNCS.PHASECHK.TRANS64.TRYWAIT P0, [R0+URZ], R3 ;  /* 0x00000003000075a7 */ /* 0x0022a400080011ff */
[----:B--2---:R-:W-:Y:S05]  /*8bb0*/  @!P0 NANOSLEEP.SYNCS 0x989680 ;  /* 0x009896800000895d */ /* 0x004fea0003900000 */
[----:B------:R-:W2:Y:S02]  /*8bc0*/  @!P0 SYNCS.PHASECHK.TRANS64 P0, [R0+URZ], R3 ;  /* 0x00000003000085a7 */ /* 0x000ea400080010ff */
[----:B--2---:R-:W-:Y:S05]  /*8bd0*/  @!P0 BRA `(.L_x_174) ;  /* 0xfffffffc00f08947 */ /* 0x004fea000383ffff */
[----:B------:R-:W-:Y:S05]  /*8be0*/  BRA `(.L_x_175) ;  /* 0xffffffa000887947 */ /* 0x000fea000383ffff */
.L_x_55:
[----:B---3--:R-:W-:-:S07]  /*8bf0*/  MOV R0, UR5 ;  /* 0x0000000500007c02 */ /* 0x008fce0008000f00 */
.L_x_176:
[----:B-1----:R1:W2:Y:S02]  /*8c00*/  SYNCS.PHASECHK.TRANS64.TRYWAIT P0, [R0+URZ], R3 ;  /* 0x00000003000075a7 */ /* 0x0022a400080011ff */
[----:B--2---:R-:W-:Y:S05]  /*8c10*/  @!P0 NANOSLEEP.SYNCS 0x989680 ;  /* 0x009896800000895d */ /* 0x004fea0003900000 */
[----:B------:R-:W2:Y:S02]  /*8c20*/  @!P0 SYNCS.PHASECHK.TRANS64 P0, [R0+URZ], R3 ;  /* 0x00000003000085a7 */ /* 0x000ea400080010ff */
[----:B--2---:R-:W-:Y:S05]  /*8c30*/  @!P0 BRA `(.L_x_176) ;  /* 0xfffffffc00f08947 */ /* 0x004fea000383ffff */
[----:B------:R-:W-:Y:S05]  /*8c40*/  BRA `(.L_x_177) ;  /* 0xffffffa000947947 */ /* 0x000fea000383ffff */
.L_x_56:
[----:B---3--:R-:W-:-:S07]  /*8c50*/  MOV R0, UR5 ;  /* 0x0000000500007c02 */ /* 0x008fce0008000f00 */
.L_x_178:
[----:B-1----:R1:W2:Y:S02]  /*8c60*/  SYNCS.PHASECHK.TRANS64.TRYWAIT P0, [R0+URZ], R3 ;  /* 0x00000003000075a7 */ /* 0x0022a400080011ff */
[----:B--2---:R-:W-:Y:S05]  /*8c70*/  @!P0 NANOSLEEP.SYNCS 0x989680 ;  /* 0x009896800000895d */ /* 0x004fea0003900000 */
[----:B------:R-:W2:Y:S02]  /*8c80*/  @!P0 SYNCS.PHASECHK.TRANS64 P0, [R0+URZ], R3 ;  /* 0x00000003000085a7 */ /* 0x000ea400080010ff */
[----:B--2---:R-:W-:Y:S05]  /*8c90*/  @!P0 BRA `(.L_x_178) ;  /* 0xfffffffc00f08947 */ /* 0x004fea000383ffff */
[----:B------:R-:W-:Y:S05]  /*8ca0*/  BRA `(.L_x_179) ;  /* 0xffffffa000a07947 */ /* 0x000fea000383ffff */
.L_x_57:
[----:B---3--:R-:W-:-:S07]  /*8cb0*/  MOV R0, UR5 ;  /* 0x0000000500007c02 */ /* 0x008fce0008000f00 */
.L_x_180:
[----:B-1----:R1:W2:Y:S02]  /*8cc0*/  SYNCS.PHASECHK.TRANS64.TRYWAIT P0, [R0+URZ], R3 ;  /* 0x00000003000075a7 */ /* 0x0022a400080011ff */
[----:B--2---:R-:W-:Y:S05]  /*8cd0*/  @!P0 NANOSLEEP.SYNCS 0x989680 ;  /* 0x009896800000895d */ /* 0x004fea0003900000 */
[----:B------:R-:W2:Y:S02]  /*8ce0*/  @!P0 SYNCS.PHASECHK.TRANS64 P0, [R0+URZ], R3 ;  /* 0x00000003000085a7 */ /* 0x000ea400080010ff */
[----:B--2---:R-:W-:Y:S05]  /*8cf0*/  @!P0 BRA `(.L_x_180) ;  /* 0xfffffffc00f08947 */ /* 0x004fea000383ffff */
[----:B------:R-:W-:Y:S05]  /*8d00*/  BRA `(.L_x_181) ;  /* 0xffffffa000ac7947 */ /* 0x000fea000383ffff */
.L_x_58:
[----:B---3--:R-:W-:-:S07]  /*8d10*/  MOV R0, UR5 ;  /* 0x0000000500007c02 */ /* 0x008fce0008000f00 */
.L_x_182:
[----:B-1----:R1:W2:Y:S02]  /*8d20*/  SYNCS.PHASECHK.TRANS64.TRYWAIT P0, [R0+URZ], R3 ;  /* 0x00000003000075a7 */ /* 0x0022a400080011ff */
[----:B--2---:R-:W-:Y:S05]  /*8d30*/  @!P0 NANOSLEEP.SYNCS 0x989680 ;  /* 0x009896800000895d */ /* 0x004fea0003900000 */
[----:B------:R-:W2:Y:S02]  /*8d40*/  @!P0 SYNCS.PHASECHK.TRANS64 P0, [R0+URZ], R3 ;  /* 0x00000003000085a7 */ /* 0x000ea400080010ff */
[----:B--2---:R-:W-:Y:S05]  /*8d50*/  @!P0 BRA `(.L_x_182) ;  /* 0xfffffffc00f08947 */ /* 0x004fea000383ffff */
[----:B------:R-:W-:Y:S05]  /*8d60*/  BRA `(.L_x_183) ;  /* 0xffffffa000b87947 */ /* 0x000fea000383ffff */
.L_x_59:
[----:B---3--:R-:W-:-:S07]  /*8d70*/  MOV R0, UR5 ;  /* 0x0000000500007c02 */ /* 0x008fce0008000f00 */
.L_x_184:
[----:B-1----:R1:W2:Y:S02]  /*8d80*/  SYNCS.PHASECHK.TRANS64.TRYWAIT P0, [R0+URZ], R3 ;  /* 0x00000003000075a7 */ /* 0x0022a400080011ff */
[----:B--2---:R-:W-:Y:S05]  /*8d90*/  @!P0 NANOSLEEP.SYNCS 0x989680 ;  /* 0x009896800000895d */ /* 0x004fea0003900000 */
[----:B------:R-:W2:Y:S02]  /*8da0*/  @!P0 SYNCS.PHASECHK.TRANS64 P0, [R0+URZ], R3 ;  /* 0x00000003000085a7 */ /* 0x000ea400080010ff */
[----:B--2---:R-:W-:Y:S05]  /*8db0*/  @!P0 BRA `(.L_x_184) ;  /* 0xfffffffc00f08947 */ /* 0x004fea000383ffff */
[----:B------:R-:W-:Y:S05]  /*8dc0*/  BRA `(.L_x_185) ;  /* 0xffffffa000c47947 */ /* 0x000fea000383ffff */
.L_x_60:
[----:B---3--:R-:W-:-:S07]  /*8dd0*/  MOV R0, UR5 ;  /* 0x0000000500007c02 */ /* 0x008fce0008000f00 */
.L_x_186:
[----:B-1----:R1:W2:Y:S02]  /*8de0*/  SYNCS.PHASECHK.TRANS64.TRYWAIT P0, [R0+URZ], R3 ;  /* 0x00000003000075a7 */ /* 0x0022a400080011ff */
[----:B--2---:R-:W-:Y:S05]  /*8df0*/  @!P0 NANOSLEEP.SYNCS 0x989680 ;  /* 0x009896800000895d */ /* 0x004fea0003900000 */
[----:B------:R-:W2:Y:S02]  /*8e00*/  @!P0 SYNCS.PHASECHK.TRANS64 P0, [R0+URZ], R3 ;  /* 0x00000003000085a7 */ /* 0x000ea400080010ff */
[----:B--2---:R-:W-:Y:S05]  /*8e10*/  @!P0 BRA `(.L_x_186) ;  /* 0xfffffffc00f08947 */ /* 0x004fea000383ffff */
[----:B------:R-:W-:Y:S05]  /*8e20*/  BRA `(.L_x_187) ;  /* 0xffffffa000d07947 */ /* 0x000fea000383ffff */
.L_x_61:
[----:B---3--:R-:W-:-:S07]  /*8e30*/  MOV R0, UR5 ;  /* 0x0000000500007c02 */ /* 0x008fce0008000f00 */
.L_x_188:
[----:B-1----:R1:W2:Y:S02]  /*8e40*/  SYNCS.PHASECHK.TRANS64.TRYWAIT P0, [R0+URZ], R3 ;  /* 0x00000003000075a7 */ /* 0x0022a400080011ff */
[----:B--2---:R-:W-:Y:S05]  /*8e50*/  @!P0 NANOSLEEP.SYNCS 0x989680 ;  /* 0x009896800000895d */ /* 0x004fea0003900000 */
[----:B------:R-:W2:Y:S02]  /*8e60*/  @!P0 SYNCS.PHASECHK.TRANS64 P0, [R0+URZ], R3 ;  /* 0x00000003000085a7 */ /* 0x000ea400080010ff */
[----:B--2---:R-:W-:Y:S05]  /*8e70*/  @!P0 BRA `(.L_x_188) ;  /* 0xfffffffc00f08947 */ /* 0x004fea000383ffff */
[----:B------:R-:W-:Y:S05]  /*8e80*/  BRA `(.L_x_189) ;  /* 0xffffffa000dc7947 */ /* 0x000fea000383ffff */
.L_x_62:
[----:B---3--:R-:W-:-:S07]  /*8e90*/  MOV R0, UR5 ;  /* 0x0000000500007c02 */ /* 0x008fce0008000f00 */
.L_x_190:
[----:B-1----:R1:W2:Y:S02]  /*8ea0*/  SYNCS.PHASECHK.TRANS64.TRYWAIT P0, [R0+URZ], R3 ;  /* 0x00000003000075a7 */ /* 0x0022a400080011ff */
[----:B--2---:R-:W-:Y:S05]  /*8eb0*/  @!P0 NANOSLEEP.SYNCS 0x989680 ;  /* 0x009896800000895d */ /* 0x004fea0003900000 */
[----:B------:R-:W2:Y:S02]  /*8ec0*/  @!P0 SYNCS.PHASECHK.TRANS64 P0, [R0+URZ], R3 ;  /* 0x00000003000085a7 */ /* 0x000ea400080010ff */
[----:B--2---:R-:W-:Y:S05]  /*8ed0*/  @!P0 BRA `(.L_x_190) ;  /* 0xfffffffc00f08947 */ /* 0x004fea000383ffff */
[----:B------:R-:W-:Y:S05]  /*8ee0*/  BRA `(.L_x_191) ;  /* 0xffffffa000e87947 */ /* 0x000fea000383ffff */
.L_x_65:
[----:B-1----:R1:W2:Y:S02]  /*8ef0*/  SYNCS.PHASECHK.TRANS64.TRYWAIT P0, [R0+URZ+0x1e0], R4 ;  /* 0x0001e004000075a7 */ /* 0x0022a400080011ff */
[----:B--2---:R-:W-:Y:S05]  /*8f00*/  @!P0 NANOSLEEP.SYNCS 0x989680 ;  /* 0x009896800000895d */ /* 0x004fea0003900000 */
[----:B------:R-:W2:Y:S02]  /*8f10*/  @!P0 SYNCS.PHASECHK.TRANS64 P0, [R0+URZ+0x1e0], R4 ;  /* 0x0001e004000085a7 */ /* 0x000ea400080010ff */
[----:B--2---:R-:W-:Y:S05]  /*8f20*/  @!P0 BRA `(.L_x_65) ;  /* 0xfffffffc00f08947 */ /* 0x004fea000383ffff */
[----:B------:R-:W-:Y:S05]  /*8f30*/  BRA `(.L_x_192) ;  /* 0xffffffa400487947 */ /* 0x000fea000383ffff */
.L_x_66:
[----:B------:R-:W-:-:S07]  /*8f40*/  MOV R0, UR5 ;  /* 0x0000000500007c02 */ /* 0x000fce0008000f00 */
.L_x_193:
[----:B-1----:R1:W2:Y:S02]  /*8f50*/  SYNCS.PHASECHK.TRANS64.TRYWAIT P0, [R0+URZ+0x190], R5 ;  /* 0x00019005000075a7 */ /* 0x0022a400080011ff */
[----:B--2---:R-:W-:Y:S05]  /*8f60*/  @!P0 NANOSLEEP.SYNCS 0x989680 ;  /* 0x009896800000895d */ /* 0x004fea0003900000 */
[----:B------:R-:W2:Y:S02]  /*8f70*/  @!P0 SYNCS.PHASECHK.TRANS64 P0, [R0+URZ+0x190], R5 ;  /* 0x00019005000085a7 */ /* 0x000ea400080010ff */
[----:B--2---:R-:W-:Y:S05]  /*8f80*/  @!P0 BRA `(.L_x_193) ;  /* 0xfffffffc00f08947 */ /* 0x004fea000383ffff */
[----:B------:R-:W-:Y:S05]  /*8f90*/  BRA `(.L_x_194) ;  /* 0xffffffa400587947 */ /* 0x000fea000383ffff */
.L_x_67:
[----:B-1----:R1:W2:Y:S02]  /*8fa0*/  SYNCS.PHASECHK.TRANS64.TRYWAIT P1, [R0+URZ+0x180], R4 ;  /* 0x00018004000075a7 */ /* 0x0022a400080211ff */
[----:B--2---:R-:W-:Y:S05]  /*8fb0*/  @!P1 NANOSLEEP.SYNCS 0x989680 ;  /* 0x009896800000995d */ /* 0x004fea0003900000 */
[----:B------:R-:W2:Y:S02]  /*8fc0*/  @!P1 SYNCS.PHASECHK.TRANS64 P1, [R0+URZ+0x180], R4 ;  /* 0x00018004000095a7 */ /* 0x000ea400080210ff */
[----:B--2---:R-:W-:Y:S05]  /*8fd0*/  @!P1 BRA `(.L_x_67) ;  /* 0xfffffffc00f09947 */ /* 0x004fea000383ffff */
[----:B------:R-:W-:Y:S05]  /*8fe0*/  BRA `(.L_x_195) ;  /* 0xffffffa400887947 */ /* 0x000fea000383ffff */
.L_x_70:
[----:B------:R-:W-:-:S07]  /*8ff0*/  MOV R0, UR5 ;  /* 0x0000000500007c02 */ /* 0x000fce0008000f00 */
.L_x_196:
[----:B-1----:R1:W2:Y:S02]  /*9000*/  SYNCS.PHASECHK.TRANS64.TRYWAIT P0, [R0+URZ+0x190], R2 ;  /* 0x00019002000075a7 */ /* 0x0022a400080011ff */
[----:B--2---:R-:W-:Y:S05]  /*9010*/  @!P0 NANOSLEEP.SYNCS 0x989680 ;  /* 0x009896800000895d */ /* 0x004fea0003900000 */
[----:B------:R-:W2:Y:S02]  /*9020*/  @!P0 SYNCS.PHASECHK.TRANS64 P0, [R0+URZ+0x190], R2 ;  /* 0x00019002000085a7 */ /* 0x000ea400080010ff */
[----:B--2---:R-:W-:Y:S05]  /*9030*/  @!P0 BRA `(.L_x_196) ;  /* 0xfffffffc00f08947 */ /* 0x004fea000383ffff */
[----:B------:R-:W-:Y:S05]  /*9040*/  BRA `(.L_x_69) ;  /* 0xffffffa400dc7947 */ /* 0x000fea000383ffff */
.L_x_79:
[----:B-1----:R-:W-:-:S04]  /*9050*/  MOV R4, UR6 ;  /* 0x0000000600047c02 */ /* 0x002fc80008000f00 */
[----:B------:R1:W2:Y:S03]  /*9060*/  SYNCS.PHASECHK.TRANS64.TRYWAIT P0, [R4+URZ+0x8], R5 ;  /* 0x00000805040075a7 */ /* 0x0002a600080011ff */
[----:B--2---:R-:W-:Y:S05]  /*9070*/  @!P0 NANOSLEEP.SYNCS 0x989680 ;  /* 0x009896800000895d */ /* 0x004fea0003900000 */
[----:B------:R-:W2:Y:S02]  /*9080*/  @!P0 SYNCS.PHASECHK.TRANS64 P0, [R4+URZ+0x8], R5 ;  /* 0x00000805040085a7 */ /* 0x000ea400080010ff */
[----:B--2---:R-:W-:Y:S05]  /*9090*/  @!P0 BRA `(.L_x_79) ;  /* 0xfffffffc00ec8947 */ /* 0x004fea000383ffff */
[----:B------:R-:W-:Y:S05]  /*90a0*/  BRA `(.L_x_78) ;  /* 0xffffffa800907947 */ /* 0x000fea000383ffff */
.L_x_81:
[----:B------:R-:W-:Y:S01]  /*90b0*/  BSSY B0, `(.L_x_197) ;  /* 0x0000006000007945 */ /* 0x000fe20003800000 */
[----:B------:R-:W-:-:S07]  /*90c0*/  MOV R15, 0xffffffff ;  /* 0xffffffff000f7802 */ /* 0x000fce0000000f00 */
[----:B-1---5:R-:W-:Y:S05]  /*90d0*/  WARPSYNC.COLLECTIVE R15, `(.L_x_198) ;  /* 0x000000000f0c7348 */ /* 0x022fea0003c00000 */
[----:B------:R-:W-:Y:S02]  /*90e0*/  ELECT P6, UR79, PT ;  /* 0x00000000004f782f */ /* 0x000fe400038c0000 */
[----:B------:R-:W-:Y:S01]  /*90f0*/  MOV R14, UR79 ;  /* 0x0000004f000e7c02 */ /* 0x000fe20008000f00 */
[----:B-1---5:R-:W-:Y:S10]  /*9100*/  ENDCOLLECTIVE ;  /* 0x000000000000791b */ /* 0x022ff40003800000 */
.L_x_198:
[----:B------:R-:W-:Y:S05]  /*9110*/  BSYNC B0 ;  /* 0x0000000000007941 */ /* 0x000fea0003800000 */
.L_x_197:
[----:B------:R-:W-:Y:S05]  /*9120*/  BRA `(.L_x_199) ;  /* 0xffffffa800c07947 */ /* 0x000fea000383ffff */
.L_x_83:
[----:B-1----:R-:W-:-:S04]  /*9130*/  MOV R2, UR6 ;  /* 0x0000000600027c02 */ /* 0x002fc80008000f00 */
[----:B------:R1:W2:Y:S03]  /*9140*/  SYNCS.PHASECHK.TRANS64.TRYWAIT P0, [R2+URZ+0x8], R3 ;  /* 0x00000803020075a7 */ /* 0x0002a600080011ff */
[----:B--2---:R-:W-:Y:S05]  /*9150*/  @!P0 NANOSLEEP.SYNCS 0x989680 ;  /* 0x009896800000895d */ /* 0x004fea0003900000 */
[----:B------:R-:W2:Y:S02]  /*9160*/  @!P0 SYNCS.PHASECHK.TRANS64 P0, [R2+URZ+0x8], R3 ;  /* 0x00000803020085a7 */ /* 0x000ea400080010ff */
[----:B--2---:R-:W-:Y:S05]  /*9170*/  @!P0 BRA `(.L_x_83) ;  /* 0xfffffffc00ec8947 */ /* 0x004fea000383ffff */
[----:B------:R-:W-:Y:S05]  /*9180*/  BRA `(.L_x_82) ;  /* 0xffffffa800c47947 */ /* 0x000fea000383ffff */
.L_x_84:
[----:B-1----:R1:W2:Y:S02]  /*9190*/  SYNCS.PHASECHK.TRANS64.TRYWAIT P0, [R0+URZ+0x180], R4 ;  /* 0x00018004000075a7 */ /* 0x0022a400080011ff */
[----:B--2---:R-:W-:Y:S05]  /*91a0*/  @!P0 NANOSLEEP.SYNCS 0x989680 ;  /* 0x009896800000895d */ /* 0x004fea0003900000 */
[----:B------:R-:W2:Y:S02]  /*91b0*/  @!P0 SYNCS.PHASECHK.TRANS64 P0, [R0+URZ+0x180], R4 ;  /* 0x00018004000085a7 */ /* 0x000ea400080010ff */
[----:B--2---:R-:W-:Y:S05]  /*91c0*/  @!P0 BRA `(.L_x_84) ;  /* 0xfffffffc00f08947 */ /* 0x004fea000383ffff */
[----:B------:R-:W-:Y:S05]  /*91d0*/  BRA `(.L_x_200) ;  /* 0xffffffac00a07947 */ /* 0x000fea000383ffff */
.L_x_86:
[----:B------:R-:W-:-:S07]  /*91e0*/  MOV R0, UR10 ;  /* 0x0000000a00007c02 */ /* 0x000fce0008000f00 */
.L_x_201:
[----:B-1----:R1:W2:Y:S02]  /*91f0*/  SYNCS.PHASECHK.TRANS64.TRYWAIT P0, [R0+URZ+0x1c0], R4 ;  /* 0x0001c004000075a7 */ /* 0x0022a400080011ff */
[----:B--2---:R-:W-:Y:S05]  /*9200*/  @!P0 NANOSLEEP.SYNCS 0x989680 ;  /* 0x009896800000895d */ /* 0x004fea0003900000 */
[----:B------:R-:W2:Y:S02]  /*9210*/  @!P0 SYNCS.PHASECHK.TRANS64 P0, [R0+URZ+0x1c0], R4 ;  /* 0x0001c004000085a7 */ /* 0x000ea400080010ff */
[----:B--2---:R-:W-:Y:S05]  /*9220*/  @!P0 BRA `(.L_x_201) ;  /* 0xfffffffc00f08947 */ /* 0x004fea000383ffff */
[----:B------:R-:W-:Y:S05]  /*9230*/  BRA `(.L_x_202) ;  /* 0xffffffac00ec7947 */ /* 0x000fea000383ffff */
.L_x_89:
[----:B------:R-:W-:Y:S07]  /*9240*/  MOV R0, UR9 ;  /* 0x0000000900007c02 */ /* 0x000fee0008000f00 */
.L_x_203:
[----:B-1----:R1:W2:Y:S02]  /*9250*/  SYNCS.PHASECHK.TRANS64.TRYWAIT P0, [R0+URZ], R4 ;  /* 0x00000004000075a7 */ /* 0x0022a400080011ff */
[----:B--2---:R-:W-:Y:S05]  /*9260*/  @!P0 NANOSLEEP.SYNCS 0x989680 ;  /* 0x009896800000895d */ /* 0x004fea0003900000 */
[----:B------:R-:W2:Y:S02]  /*9270*/  @!P0 SYNCS.PHASECHK.TRANS64 P0, [R0+URZ], R4 ;  /* 0x00000004000085a7 */ /* 0x000ea400080010ff */
[----:B--2---:R-:W-:Y:S05]  /*9280*/  @!P0 BRA `(.L_x_203) ;  /* 0xfffffffc00f08947 */ /* 0x004fea000383ffff */
[----:B------:R-:W-:Y:S05]  /*9290*/  BRA `(.L_x_88) ;  /* 0xffffffb000007947 */ /* 0x000fea000383ffff */
.L_x_93:
[----:B-1----:R-:W-:-:S07]  /*92a0*/  MOV R0, UR7 ;  /* 0x0000000700007c02 */ /* 0x002fce0008000f00 */
.L_x_204:
[----:B-1----:R1:W2:Y:S02]  /*92b0*/  SYNCS.PHASECHK.TRANS64.TRYWAIT P0, [R0+URZ], R2 ;  /* 0x00000002000075a7 */ /* 0x0022a400080011ff */
[----:B--2---:R-:W-:Y:S05]  /*92c0*/  @!P0 NANOSLEEP.SYNCS 0x989680 ;  /* 0x009896800000895d */ /* 0x004fea0003900000 */
[----:B------:R-:W2:Y:S02]  /*92d0*/  @!P0 SYNCS.PHASECHK.TRANS64 P0, [R0+URZ], R2 ;  /* 0x00000002000085a7 */ /* 0x000ea400080010ff */
[----:B--2---:R-:W-:Y:S05]  /*92e0*/  @!P0 BRA `(.L_x_204) ;  /* 0xfffffffc00f08947 */ /* 0x004fea000383ffff */
[----:B------:R-:W-:Y:S05]  /*92f0*/  BRA `(.L_x_205) ;  /* 0xffffffb000cc7947 */ /* 0x000fea000383ffff */
.L_x_94:
[----:B------:R-:W-:-:S07]  /*9300*/  MOV R0, UR7 ;  /* 0x0000000700007c02 */ /* 0x000fce0008000f00 */
.L_x_206:
[----:B-1----:R1:W2:Y:S02]  /*9310*/  SYNCS.PHASECHK.TRANS64.TRYWAIT P0, [R0+URZ], R3 ;  /* 0x00000003000075a7 */ /* 0x0022a400080011ff */
[----:B--2---:R-:W-:Y:S05]  /*9320*/  @!P0 NANOSLEEP.SYNCS 0x989680 ;  /* 0x009896800000895d */ /* 0x004fea0003900000 */
[----:B------:R-:W2:Y:S02]  /*9330*/  @!P0 SYNCS.PHASECHK.TRANS64 P0, [R0+URZ], R3 ;  /* 0x00000003000085a7 */ /* 0x000ea400080010ff */
[----:B--2---:R-:W-:Y:S05]  /*9340*/  @!P0 BRA `(.L_x_206) ;  /* 0xfffffffc00f08947 */ /* 0x004fea000383ffff */
[----:B------:R-:W-:Y:S05]  /*9350*/  BRA `(.L_x_207) ;  /* 0xffffffb000d87947 */ /* 0x000fea000383ffff */
.L_x_95:
[----:B------:R-:W-:-:S07]  /*9360*/  MOV R0, UR7 ;  /* 0x0000000700007c02 */ /* 0x000fce0008000f00 */
.L_x_208:
[----:B-1----:R1:W2:Y:S02]  /*9370*/  SYNCS.PHASECHK.TRANS64.TRYWAIT P0, [R0+URZ], R3 ;  /* 0x00000003000075a7 */ /* 0x0022a400080011ff */
[----:B--2---:R-:W-:Y:S05]  /*9380*/  @!P0 NANOSLEEP.SYNCS 0x989680 ;  /* 0x009896800000895d */ /* 0x004fea0003900000 */
[----:B------:R-:W2:Y:S02]  /*9390*/  @!P0 SYNCS.PHASECHK.TRANS64 P0, [R0+URZ], R3 ;  /* 0x00000003000085a7 */ /* 0x000ea400080010ff */
[----:B--2---:R-:W-:Y:S05]  /*93a0*/  @!P0 BRA `(.L_x_208) ;  /* 0xfffffffc00f08947 */ /* 0x004fea000383ffff */
[----:B------:R-:W-:Y:S05]  /*93b0*/  BRA `(.L_x_209) ;  /* 0xffffffb000e47947 */ /* 0x000fea000383ffff */
.L_x_98:
[----:B------:R-:W-:-:S07]  /*93c0*/  MOV R0, UR8 ;  /* 0x0000000800007c02 */ /* 0x000fce0008000f00 */
.L_x_210:
[----:B-1----:R1:W2:Y:S02]  /*93d0*/  SYNCS.PHASECHK.TRANS64.TRYWAIT P1, [R0+URZ+0x200], R2 ;  /* 0x00020002000075a7 */ /* 0x0022a400080211ff */
[----:B--2---:R-:W-:Y:S05]  /*93e0*/  @!P1 NANOSLEEP.SYNCS 0x989680 ;  /* 0x009896800000995d */ /* 0x004fea0003900000 */
[----:B------:R-:W2:Y:S02]  /*93f0*/  @!P1 SYNCS.PHASECHK.TRANS64 P1, [R0+URZ+0x200], R2 ;  /* 0x00020002000095a7 */ /* 0x000ea400080210ff */
[----:B--2---:R-:W-:Y:S05]  /*9400*/  @!P1 BRA `(.L_x_210) ;  /* 0xfffffffc00f09947 */ /* 0x004fea000383ffff */
[----:B------:R-:W-:Y:S05]  /*9410*/  BRA `(.L_x_211) ;  /* 0xffffffb400307947 */ /* 0x000fea000383ffff */
.L_x_103:
[----:B--2---:R2:W4:Y:S02]  /*9420*/  SYNCS.PHASECHK.TRANS64.TRYWAIT P0, [R0+URZ+0x180], R2 ;  /* 0x00018002000075a7 */ /* 0x00452400080011ff */
[----:B----4-:R-:W-:Y:S05]  /*9430*/  @!P0 NANOSLEEP.SYNCS 0x989680 ;  /* 0x009896800000895d */ /* 0x010fea0003900000 */
[----:B------:R-:W4:Y:S02]  /*9440*/  @!P0 SYNCS.PHASECHK.TRANS64 P0, [R0+URZ+0x180], R2 ;  /* 0x00018002000085a7 */ /* 0x000f2400080010ff */
[----:B----4-:R-:W-:Y:S05]  /*9450*/  @!P0 BRA `(.L_x_103) ;  /* 0xfffffffc00f08947 */ /* 0x010fea000383ffff */
[----:B------:R-:W-:Y:S05]  /*9460*/  BRA `(.L_x_212) ;  /* 0xffffffb800347947 */ /* 0x000fea000383ffff */
.L_x_106:
[----:B------:R-:W-:Y:S07]  /*9470*/  MOV R0, UR6 ;  /* 0x0000000600007c02 */ /* 0x000fee0008000f00 */
.L_x_213:
[----:B--2---:R2:W4:Y:S02]  /*9480*/  SYNCS.PHASECHK.TRANS64.TRYWAIT P0, [R0+URZ+0x178], R2 ;  /* 0x00017802000075a7 */ /* 0x00452400080011ff */
[----:B----4-:R-:W-:Y:S05]  /*9490*/  @!P0 NANOSLEEP.SYNCS 0x989680 ;  /* 0x009896800000895d */ /* 0x010fea0003900000 */
[----:B------:R-:W4:Y:S02]  /*94a0*/  @!P0 SYNCS.PHASECHK.TRANS64 P0, [R0+URZ+0x178], R2 ;  /* 0x00017802000085a7 */ /* 0x000f2400080010ff */
[----:B----4-:R-:W-:Y:S05]  /*94b0*/  @!P0 BRA `(.L_x_213) ;  /* 0xfffffffc00f08947 */ /* 0x010fea000383ffff */
[----:B------:R-:W-:Y:S05]  /*94c0*/  BRA `(.L_x_105) ;  /* 0xffffffbc00147947 */ /* 0x000fea000383ffff */
.L_x_109:
[----:B------:R-:W-:Y:S07]  /*94d0*/  MOV R0, UR15 ;  /* 0x0000000f00007c02 */ /* 0x000fee0008000f00 */
.L_x_214:
[----:B-1----:R1:W2:Y:S02]  /*94e0*/  SYNCS.PHASECHK.TRANS64.TRYWAIT P0, [R0+URZ+0x158], R9 ;  /* 0x00015809000075a7 */ /* 0x0022a400080011ff */
[----:B--2---:R-:W-:Y:S05]  /*94f0*/  @!P0 NANOSLEEP.SYNCS 0x989680 ;  /* 0x009896800000895d */ /* 0x004fea0003900000 */
[----:B------:R-:W2:Y:S02]  /*9500*/  @!P0 SYNCS.PHASECHK.TRANS64 P0, [R0+URZ+0x158], R9 ;  /* 0x00015809000085a7 */ /* 0x000ea400080010ff */
[----:B--2---:R-:W-:Y:S05]  /*9510*/  @!P0 BRA `(.L_x_214) ;  /* 0xfffffffc00f08947 */ /* 0x004fea000383ffff */
[----:B------:R-:W-:Y:S05]  /*9520*/  BRA `(.L_x_215) ;  /* 0xffffffbc008c7947 */ /* 0x000fea000383ffff */
.L_x_110:
[----:B------:R-:W-:Y:S07]  /*9530*/  MOV R0, UR13 ;  /* 0x0000000d00007c02 */ /* 0x000fee0008000f00 */
.L_x_216:
[----:B-1----:R1:W2:Y:S02]  /*9540*/  SYNCS.PHASECHK.TRANS64.TRYWAIT P0, [R0+URZ+0x158], R14 ;  /* 0x0001580e000075a7 */ /* 0x0022a400080011ff */
[----:B--2---:R-:W-:Y:S05]  /*9550*/  @!P0 NANOSLEEP.SYNCS 0x989680 ;  /* 0x009896800000895d */ /* 0x004fea0003900000 */
[----:B------:R-:W2:Y:S02]  /*9560*/  @!P0 SYNCS.PHASECHK.TRANS64 P0, [R0+URZ+0x158], R14 ;  /* 0x0001580e000085a7 */ /* 0x000ea400080010ff */
[----:B--2---:R-:W-:Y:S05]  /*9570*/  @!P0 BRA `(.L_x_216) ;  /* 0xfffffffc00f08947 */ /* 0x004fea000383ffff */
[----:B------:R-:W-:Y:S05]  /*9580*/  BRA `(.L_x_217) ;  /* 0xffffffc0002c7947 */ /* 0x000fea000383ffff */
.L_x_112:
[----:B------:R-:W-:-:S07]  /*9590*/  MOV R0, UR4 ;  /* 0x0000000400007c02 */ /* 0x000fce0008000f00 */
.L_x_218:
[----:B-1----:R1:W4:Y:S02]  /*95a0*/  SYNCS.PHASECHK.TRANS64.TRYWAIT P0, [R0+URZ], R2 ;  /* 0x00000002000075a7 */ /* 0x00232400080011ff */
[----:B----4-:R-:W-:Y:S05]  /*95b0*/  @!P0 NANOSLEEP.SYNCS 0x989680 ;  /* 0x009896800000895d */ /* 0x010fea0003900000 */
[----:B------:R-:W4:Y:S02]  /*95c0*/  @!P0 SYNCS.PHASECHK.TRANS64 P0, [R0+URZ], R2 ;  /* 0x00000002000085a7 */ /* 0x000f2400080010ff */
[----:B----4-:R-:W-:Y:S05]  /*95d0*/  @!P0 BRA `(.L_x_218) ;  /* 0xfffffffc00f08947 */ /* 0x010fea000383ffff */
[----:B------:R-:W-:Y:S05]  /*95e0*/  BRA `(.L_x_219) ;  /* 0xffffffc000b87947 */ /* 0x000fea000383ffff */
.L_x_113:
[----:B------:R-:W-:-:S07]  /*95f0*/  MOV R0, UR4 ;  /* 0x0000000400007c02 */ /* 0x000fce0008000f00 */
.L_x_220:
[----:B-1----:R1:W4:Y:S02]  /*9600*/  SYNCS.PHASECHK.TRANS64.TRYWAIT P0, [R0+URZ], R2 ;  /* 0x00000002000075a7 */ /* 0x00232400080011ff */
[----:B----4-:R-:W-:Y:S05]  /*9610*/  @!P0 NANOSLEEP.SYNCS 0x989680 ;  /* 0x009896800000895d */ /* 0x010fea0003900000 */
[----:B------:R-:W4:Y:S02]  /*9620*/  @!P0 SYNCS.PHASECHK.TRANS64 P0, [R0+URZ], R2 ;  /* 0x00000002000085a7 */ /* 0x000f2400080010ff */
[----:B----4-:R-:W-:Y:S05]  /*9630*/  @!P0 BRA `(.L_x_220) ;  /* 0xfffffffc00f08947 */ /* 0x010fea000383ffff */
[----:B------:R-:W-:Y:S05]  /*9640*/  BRA `(.L_x_221) ;  /* 0xffffffc000c47947 */ /* 0x000fea000383ffff */
.L_x_115:
[----:B--2---:R2:W4:Y:S02]  /*9650*/  SYNCS.PHASECHK.TRANS64.TRYWAIT P0, [R0+URZ+0x180], R2 ;  /* 0x00018002000075a7 */ /* 0x00452400080011ff */
[----:B----4-:R-:W-:Y:S05]  /*9660*/  @!P0 NANOSLEEP.SYNCS 0x989680 ;  /* 0x009896800000895d */ /* 0x010fea0003900000 */
[----:B------:R-:W4:Y:S02]  /*9670*/  @!P0 SYNCS.PHASECHK.TRANS64 P0, [R0+URZ+0x180], R2 ;  /* 0x00018002000085a7 */ /* 0x000f2400080010ff */
[----:B----4-:R-:W-:Y:S05]  /*9680*/  @!P0 BRA `(.L_x_115) ;  /* 0xfffffffc00f08947 */ /* 0x010fea000383ffff */
[----:B------:R-:W-:Y:S05]  /*9690*/  BRA `(.L_x_222) ;  /* 0xffffffc400a87947 */ /* 0x000fea000383ffff */
.L_x_125:
[----:B-1----:R1:W3:Y:S02]  /*96a0*/  SYNCS.PHASECHK.TRANS64.TRYWAIT P1, [R0+URZ+0x140], R3 ;  /* 0x00014003000075a7 */ /* 0x0022e400080211ff */
[----:B---3--:R-:W-:Y:S05]  /*96b0*/  @!P1 NANOSLEEP.SYNCS 0x989680 ;  /* 0x009896800000995d */ /* 0x008fea0003900000 */
[----:B------:R-:W3:Y:S02]  /*96c0*/  @!P1 SYNCS.PHASECHK.TRANS64 P1, [R0+URZ+0x140], R3 ;  /* 0x00014003000095a7 */ /* 0x000ee400080210ff */
[----:B---3--:R-:W-:Y:S05]  /*96d0*/  @!P1 BRA `(.L_x_125) ;  /* 0xfffffffc00f09947 */ /* 0x008fea000383ffff */
[----:B------:R-:W-:Y:S05]  /*96e0*/  BRA `(.L_x_124) ;  /* 0xffffffd000d87947 */ /* 0x000fea000383ffff */
.L_x_127:
[----:B-1----:R1:W4:Y:S02]  /*96f0*/  SYNCS.PHASECHK.TRANS64.TRYWAIT P0, [R106+URZ+0x1a0], R2 ;  /* 0x0001a0026a0075a7 */ /* 0x00232400080011ff */
[----:B----4-:R-:W-:Y:S05]  /*9700*/  @!P0 NANOSLEEP.SYNCS 0x989680 ;  /* 0x009896800000895d */ /* 0x010fea0003900000 */
[----:B------:R-:W4:Y:S02]  /*9710*/  @!P0 SYNCS.PHASECHK.TRANS64 P0, [R106+URZ+0x1a0], R2 ;  /* 0x0001a0026a0085a7 */ /* 0x000f2400080010ff */
[----:B----4-:R-:W-:Y:S05]  /*9720*/  @!P0 BRA `(.L_x_127) ;  /* 0xfffffffc00f08947 */ /* 0x010fea000383ffff */
[----:B------:R-:W-:Y:S05]  /*9730*/  BRA `(.L_x_126) ;  /* 0xffffffd400107947 */ /* 0x000fea000383ffff */
.L_x_138:
[----:B--2---:R2:W4:Y:S02]  /*9740*/  SYNCS.PHASECHK.TRANS64.TRYWAIT P0, [R2+URZ+0x140], R71 ;  /* 0x00014047020075a7 */ /* 0x00452400080011ff */
[----:B----4-:R-:W-:Y:S05]  /*9750*/  @!P0 NANOSLEEP.SYNCS 0x989680 ;  /* 0x009896800000895d */ /* 0x010fea0003900000 */
[----:B------:R-:W4:Y:S02]  /*9760*/  @!P0 SYNCS.PHASECHK.TRANS64 P0, [R2+URZ+0x140], R71 ;  /* 0x00014047020085a7 */ /* 0x000f2400080010ff */
[----:B----4-:R-:W-:Y:S05]  /*9770*/  @!P0 BRA `(.L_x_138) ;  /* 0xfffffffc00f08947 */ /* 0x010fea000383ffff */
[----:B------:R-:W-:Y:S05]  /*9780*/  BRA `(.L_x_137) ;  /* 0xffffffdc00f87947 */ /* 0x000fea000383ffff */
        .weak           $__internal_0_$__cuda_sm10x_tcgen05_guardrail_trap_col_being_dealloced_not_returned_by_alloc
        .type           $__internal_0_$__cuda_sm10x_tcgen05_guardrail_trap_col_being_dealloced_not_returned_by_alloc,@function
        .size           $__internal_0_$__cuda_sm10x_tcgen05_guardrail_trap_col_being_dealloced_not_returned_by_alloc,($__internal_1_$__cuda_sm10x_tcgen05_guardrail_trap_phase_invalid_during_alloc - $__internal_0_$__cuda_sm10x_tcgen05_guardrail_trap_col_being_dealloced_not_returned_by_alloc)
$__internal_0_$__cuda_sm10x_tcgen05_guardrail_trap_col_being_dealloced_not_returned_by_alloc:
[----:B------:R-:W-:Y:S05]  /*9790*/  BPT.TRAP 0x1 ;  /* 0x000000040000795c */ /* 0x000fea0000300000 */
[----:B------:R-:W-:-:S04]  /*97a0*/  HFMA2 R3, -RZ, RZ, 0, 0 ;  /* 0x00000000ff037431 */ /* 0x000fc800000001ff */
[----:B------:R-:W-:Y:S05]  /*97b0*/  RET.REL.NODEC R2 `(_ZN7cutlass13device_kernelINS_4gemm6kernel13GemmUniversalIN4cute5tupleIJiiiiEEENS1_10collective13CollectiveMmaINS1_35MainloopSm100TmaUmmaWarpSpecializedILi20ELi2ELi4ENS5_IJNS4_1CILi2EEENSA_ILi1EEESC_EEEEENS5_IJNSA_ILi256EEENSA_ILi64EEENSA_ILi32EEEEEENS_10bfloat16_tENS5_IJlSC_lEEESJ_SK_NS4_8TiledMMAINS4_8MMA_AtomIJNS4_26SM100_MMA_F16BF16_2x1SM_SSISJ_SJ_fLi256ELi64ELNS4_4UMMA5MajorE0ELSP_0ELNSO_7ScaleInE0ELSQ_0EEEEEENS4_6LayoutINS5_IJSC_SC_SC_EEENS5_IJNSA_ILi0EEESV_SV_EEEEENS5_IJNS4_10UnderscoreESY_SY_EEEEENS4_18SM100_TMA_2SM_LOADENS4_14ComposedLayoutINS4_7SwizzleILi2ELi4ELi3EEENS4_18smem_ptr_flag_bitsILi16EEENST_INS5_IJNSA_ILi8EEESH_EEENS5_IJSH_SC_EEEEEEEvNS4_8identityES11_S1B_vS1C_EENS_8epilogue10collective18CollectiveEpilogueINS1E_23Sm100TmaWarpSpecializedILi3ELi2ELi32ELb1ELb0EEEJNS5_IJNSA_ILi128EEESG_SH_EEENS5_IJNST_IS1J_SC_EENST_ISH_SC_EEEEESJ_SK_SJ_SK_NS1E_6fusion15FusionCallbacksIS1I_NS1O_17LinearCombinationISJ_fSJ_fLNS_15FloatRoundStyleE2EEES1K_S1N_JEEENS4_5SM1004TMEM4LOAD26SM100_TMEM_LOAD_32dp32b32xENS4_13SM90_TMA_LOADES1B_NS4_39AutoVectorizingCopyWithAssumedAlignmentILi128EEENS4_14SM90_TMA_STOREES1B_S20_S20_EEEvvEEEEvNT_6ParamsE) ;  /* 0xffffff6802107950 */ /* 0x000fea0003c3ffff */
        .weak           $__internal_1_$__cuda_sm10x_tcgen05_guardrail_trap_phase_invalid_during_alloc
        .type           $__internal_1_$__cuda_sm10x_tcgen05_guardrail_trap_phase_invalid_during_alloc,@function
        .size           $__internal_1_$__cuda_sm10x_tcgen05_guardrail_trap_phase_invalid_during_alloc,($__internal_2_$__cuda_sm10x_tcgen05_guardrail_trap_unallocated_columns_being_dealloced - $__internal_1_$__cuda_sm10x_tcgen05_guardrail_trap_phase_invalid_during_alloc)
$__internal_1_$__cuda_sm10x_tcgen05_guardrail_trap_phase_invalid_during_alloc:
[----:B------:R-:W-:Y:S05]  /*97c0*/  BPT.TRAP 0x1 ;  /* 0x000000040000795c */ /* 0x000fea0000300000 */
[----:B------:R-:W-:-:S04]  /*97d0*/  MOV R3, 0x0 ;  /* 0x0000000000037802 */ /* 0x000fc80000000f00 */
[----:B------:R-:W-:Y:S05]  /*97e0*/  RET.REL.NODEC R2 `(_ZN7cutlass13device_kernelINS_4gemm6kernel13GemmUniversalIN4cute5tupleIJiiiiEEENS1_10collective13CollectiveMmaINS1_35MainloopSm100TmaUmmaWarpSpecializedILi20ELi2ELi4ENS5_IJNS4_1CILi2EEENSA_ILi1EEESC_EEEEENS5_IJNSA_ILi256EEENSA_ILi64EEENSA_ILi32EEEEEENS_10bfloat16_tENS5_IJlSC_lEEESJ_SK_NS4_8TiledMMAINS4_8MMA_AtomIJNS4_26SM100_MMA_F16BF16_2x1SM_SSISJ_SJ_fLi256ELi64ELNS4_4UMMA5MajorE0ELSP_0ELNSO_7ScaleInE0ELSQ_0EEEEEENS4_6LayoutINS5_IJSC_SC_SC_EEENS5_IJNSA_ILi0EEESV_SV_EEEEENS5_IJNS4_10UnderscoreESY_SY_EEEEENS4_18SM100_TMA_2SM_LOADENS4_14ComposedLayoutINS4_7SwizzleILi2ELi4ELi3EEENS4_18smem_ptr_flag_bitsILi16EEENST_INS5_IJNSA_ILi8EEESH_EEENS5_IJSH_SC_EEEEEEEvNS4_8identityES11_S1B_vS1C_EENS_8epilogue10collective18CollectiveEpilogueINS1E_23Sm100TmaWarpSpecializedILi3ELi2ELi32ELb1ELb0EEEJNS5_IJNSA_ILi128EEESG_SH_EEENS5_IJNST_IS1J_SC_EENST_ISH_SC_EEEEESJ_SK_SJ_SK_NS1E_6fusion15FusionCallbacksIS1I_NS1O_17LinearCombinationISJ_fSJ_fLNS_15FloatRoundStyleE2EEES1K_S1N_JEEENS4_5SM1004TMEM4LOAD26SM100_TMEM_LOAD_32dp32b32xENS4_13SM90_TMA_LOADES1B_NS4_39AutoVectorizingCopyWithAssumedAlignmentILi128EEENS4_14SM90_TMA_STOREES1B_S20_S20_EEEvvEEEEvNT_6ParamsE) ;  /* 0xffffff6802047950 */ /* 0x000fea0003c3ffff */
        .weak           $__internal_2_$__cuda_sm10x_tcgen05_guardrail_trap_unallocated_columns_being_dealloced
        .type           $__internal_2_$__cuda_sm10x_tcgen05_guardrail_trap_unallocated_columns_being_dealloced,@function
        .size           $__internal_2_$__cuda_sm10x_tcgen05_guardrail_trap_unallocated_columns_being_dealloced,(.L_x_224 - $__internal_2_$__cuda_sm10x_tcgen05_guardrail_trap_unallocated_columns_being_dealloced)
$__internal_2_$__cuda_sm10x_tcgen05_guardrail_trap_unallocated_columns_being_dealloced:
[----:B------:R-:W-:Y:S05]  /*97f0*/  BPT.TRAP 0x1 ;  /* 0x000000040000795c */ /* 0x000fea0000300000 */
[----:B------:R-:W-:-:S04]  /*9800*/  HFMA2 R3, -RZ, RZ, 0, 0 ;  /* 0x00000000ff037431 */ /* 0x000fc800000001ff */
[----:B------:R-:W-:Y:S05]  /*9810*/  RET.REL.NODEC R2 `(_ZN7cutlass13device_kernelINS_4gemm6kernel13GemmUniversalIN4cute5tupleIJiiiiEEENS1_10collective13CollectiveMmaINS1_35MainloopSm100TmaUmmaWarpSpecializedILi20ELi2ELi4ENS5_IJNS4_1CILi2EEENSA_ILi1EEESC_EEEEENS5_IJNSA_ILi256EEENSA_ILi64EEENSA_ILi32EEEEEENS_10bfloat16_tENS5_IJlSC_lEEESJ_SK_NS4_8TiledMMAINS4_8MMA_AtomIJNS4_26SM100_MMA_F16BF16_2x1SM_SSISJ_SJ_fLi256ELi64ELNS4_4UMMA5MajorE0ELSP_0ELNSO_7ScaleInE0ELSQ_0EEEEEENS4_6LayoutINS5_IJSC_SC_SC_EEENS5_IJNSA_ILi0EEESV_SV_EEEEENS5_IJNS4_10UnderscoreESY_SY_EEEEENS4_18SM100_TMA_2SM_LOADENS4_14ComposedLayoutINS4_7SwizzleILi2ELi4ELi3EEENS4_18smem_ptr_flag_bitsILi16EEENST_INS5_IJNSA_ILi8EEESH_EEENS5_IJSH_SC_EEEEEEEvNS4_8identityES11_S1B_vS1C_EENS_8epilogue10collective18CollectiveEpilogueINS1E_23Sm100TmaWarpSpecializedILi3ELi2ELi32ELb1ELb0EEEJNS5_IJNSA_ILi128EEESG_SH_EEENS5_IJNST_IS1J_SC_EENST_ISH_SC_EEEEESJ_SK_SJ_SK_NS1E_6fusion15FusionCallbacksIS1I_NS1O_17LinearCombinationISJ_fSJ_fLNS_15FloatRoundStyleE2EEES1K_S1N_JEEENS4_5SM1004TMEM4LOAD26SM100_TMEM_LOAD_32dp32b32xENS4_13SM90_TMA_LOADES1B_NS4_39AutoVectorizingCopyWithAssumedAlignmentILi128EEENS4_14SM90_TMA_STOREES1B_S20_S20_EEEvvEEEEvNT_6ParamsE) ;  /* 0xffffff6402f87950 */ /* 0x000fea0003c3ffff */
.L_x_223:
[----:B------:R-:W-:-:S00]  /*9820*/  BRA `(.L_x_223) ;  /* 0xfffffffc00fc7947 */ /* 0x000fc0000383ffff */
[----:B------:R-:W-:-:S00]  /*9830*/  NOP ;  /* 0x0000000000007918 */ /* 0x000fc00000000000 */
        /* <DEDUP_REMOVED lines=12> */
.L_x_224:


//--------------------- .nv.global.init           --------------------------
	.section	.nv.global.init,"aw",@progbits
.nv.global.init:
	.type		$str$27,@object
	.size		$str$27,($str$28 - $str$27)
$str$27:
        /*0000*/ 	.byte	0x28, 0x61, 0x64, 0x64, 0x72, 0x65, 0x73, 0x73, 0x20, 0x26, 0x20, 0x6d, 0x61, 0x73, 0x6b, 0x29
        /*0010*/ 	.byte	0x20, 0x3d, 0x3d, 0x20, 0x30, 0x00
	.type		$str$28,@object
	.size		$str$28,($str$26 - $str$28)
$str$28:
        /*0016*/ 	.byte	0x2f, 0x74, 0x6d, 0x70, 0x2f, 0x63, 0x75, 0x74, 0x6c, 0x61, 0x73, 0x73, 0x5f, 0x73, 0x77, 0x65
        /*0026*/ 	.byte	0x65, 0x70, 0x5f, 0x73, 0x72, 0x63, 0x2f, 0x69, 0x6e, 0x63, 0x6c, 0x75, 0x64, 0x65, 0x2f, 0x63
        /*0036*/ 	.byte	0x75, 0x74, 0x65, 0x2f, 0x70, 0x6f, 0x69, 0x6e, 0x74, 0x65, 0x72, 0x5f, 0x66, 0x6c, 0x61, 0x67
        /*0046*/ 	.byte	0x67, 0x65, 0x64, 0x2e, 0x68, 0x70, 0x70, 0x00
	.type		$str$26,@object
	.size		$str$26,($str$25 - $str$26)
$str$26:
        /*004e*/ 	.byte	0x2f, 0x74, 0x6d, 0x70, 0x2f, 0x63, 0x75, 0x74, 0x6c, 0x61, 0x73, 0x73, 0x5f, 0x73, 0x77, 0x65
        /*005e*/ 	.byte	0x65, 0x70, 0x5f, 0x73, 0x72, 0x63, 0x2f, 0x69, 0x6e, 0x63, 0x6c, 0x75, 0x64, 0x65, 0x2f, 0x63
        /*006e*/ 	.byte	0x75, 0x74, 0x65, 0x2f, 0x61, 0x74, 0x6f, 0x6d, 0x2f, 0x63, 0x6f, 0x70, 0x79, 0x5f, 0x74, 0x72
        /*007e*/ 	.byte	0x61, 0x69, 0x74, 0x73, 0x5f, 0x73, 0x6d, 0x31, 0x30, 0x30, 0x2e, 0x68, 0x70, 0x70, 0x00
	.type		$str$25,@object
	.size		$str$25,(__unnamed_1 - $str$25)
$str$25:
        /*008d*/ 	.byte	0x28, 0x28, 0x75, 0x69, 0x6e, 0x74, 0x33, 0x32, 0x5f, 0x74, 0x28, 0x74, 0x68, 0x72, 0x65, 0x61
        /*009d*/ 	.byte	0x64, 0x49, 0x64, 0x78, 0x2e, 0x78, 0x29, 0x20, 0x2f, 0x20, 0x33, 0x32, 0x29, 0x20, 0x25, 0x20
        /*00ad*/ 	.byte	0x34, 0x29, 0x20, 0x3d, 0x3d, 0x20, 0x28, 0x28, 0x28, 0x74, 0x6d, 0x65, 0x6d, 0x5f, 0x61, 0x64
        /*00bd*/ 	.byte	0x64, 0x72, 0x20, 0x3e, 0x3e, 0x20, 0x31, 0x36, 0x29, 0x20, 0x2f, 0x20, 0x33, 0x32, 0x29, 0x20
        /*00cd*/ 	.byte	0x25, 0x20, 0x34, 0x29, 0x00
	.type		__unnamed_1,@object
	.size		__unnamed_1,(__unnamed_2 - __unnamed_1)
__unnamed_1:
        /*00d2*/ 	.byte	0x61, 0x75, 0x74, 0x6f, 0x20, 0x63, 0x75, 0x74, 0x65, 0x3a, 0x3a, 0x61, 0x73, 0x5f, 0x70, 0x6f
        /* <DEDUP_REMOVED lines=24> */
        /*0262*/ 	.byte	0x34, 0x30, 0x39, 0x36, 0x3e, 0x3e, 0x3e, 0x3e, 0x5d, 0x00
	.type		__unnamed_2,@object
	.size		__unnamed_2,(.L_2 - __unnamed_2)
__unnamed_2:
        /* <DEDUP_REMOVED lines=42> */
        /*050c*/ 	.byte	0x3e, 0x3e, 0x5d, 0x00
.L_2:


//--------------------- .nv.shared._ZN7cutlass13device_kernelINS_4gemm6kernel13GemmUniversalIN4cute5tupleIJiiiiEEENS1_10collective13CollectiveMmaINS1_35MainloopSm100TmaUmmaWarpSpecializedILi20ELi2ELi4ENS5_IJNS4_1CILi2EEENSA_ILi1EEESC_EEEEENS5_IJNSA_ILi256EEENSA_ILi64EEENSA_ILi32EEEEEENS_10bfloat16_tENS5_IJlSC_lEEESJ_SK_NS4_8TiledMMAINS4_8MMA_AtomIJNS4_26SM100_MMA_F16BF16_2x1SM_SSISJ_SJ_fLi256ELi64ELNS4_4UMMA5MajorE0ELSP_0ELNSO_7ScaleInE0ELSQ_0EEEEEENS4_6LayoutINS5_IJSC_SC_SC_EEENS5_IJNSA_ILi0EEESV_SV_EEEEENS5_IJNS4_10UnderscoreESY_SY_EEEEENS4_18SM100_TMA_2SM_LOADENS4_14ComposedLayoutINS4_7SwizzleILi2ELi4ELi3EEENS4_18smem_ptr_flag_bitsILi16EEENST_INS5_IJNSA_ILi8EEESH_EEENS5_IJSH_SC_EEEEEEEvNS4_8identityES11_S1B_vS1C_EENS_8epilogue10collective18CollectiveEpilogueINS1E_23Sm100TmaWarpSpecializedILi3ELi2ELi32ELb1ELb0EEEJNS5_IJNSA_ILi128EEESG_SH_EEENS5_IJNST_IS1J_SC_EENST_ISH_SC_EEEEESJ_SK_SJ_SK_NS1E_6fusion15FusionCallbacksIS1I_NS1O_17LinearCombinationISJ_fSJ_fLNS_15FloatRoundStyleE2EEES1K_S1N_JEEENS4_5SM1004TMEM4LOAD26SM100_TMEM_LOAD_32dp32b32xENS4_13SM90_TMA_LOADES1B_NS4_39AutoVectorizingCopyWithAssumedAlignmentILi128EEENS4_14SM90_TMA_STOREES1B_S20_S20_EEEvvEEEEvNT_6ParamsE --------------------------
	.section	.nv.shared._ZN7cutlass13device_kernelINS_4gemm6kernel13GemmUniversalIN4cute5tupleIJiiiiEEENS1_10collective13CollectiveMmaINS1_35MainloopSm100TmaUmmaWarpSpecializedILi20ELi2ELi4ENS5_IJNS4_1CILi2EEENSA_ILi1EEESC_EEEEENS5_IJNSA_ILi256EEENSA_ILi64EEENSA_ILi32EEEEEENS_10bfloat16_tENS5_IJlSC_lEEESJ_SK_NS4_8TiledMMAINS4_8MMA_AtomIJNS4_26SM100_MMA_F16BF16_2x1SM_SSISJ_SJ_fLi256ELi64ELNS4_4UMMA5MajorE0ELSP_0ELNSO_7ScaleInE0ELSQ_0EEEEEENS4_6LayoutINS5_IJSC_SC_SC_EEENS5_IJNSA_ILi0EEESV_SV_EEEEENS5_IJNS4_10UnderscoreESY_SY_EEEEENS4_18SM100_TMA_2SM_LOADENS4_14ComposedLayoutINS4_7SwizzleILi2ELi4ELi3EEENS4_18smem_ptr_flag_bitsILi16EEENST_INS5_IJNSA_ILi8EEESH_EEENS5_IJSH_SC_EEEEEEEvNS4_8identityES11_S1B_vS1C_EENS_8epilogue10collective18CollectiveEpilogueINS1E_23Sm100TmaWarpSpecializedILi3ELi2ELi32ELb1ELb0EEEJNS5_IJNSA_ILi128EEESG_SH_EEENS5_IJNST_IS1J_SC_EENST_ISH_SC_EEEEESJ_SK_SJ_SK_NS1E_6fusion15FusionCallbacksIS1I_NS1O_17LinearCombinationISJ_fSJ_fLNS_15FloatRoundStyleE2EEES1K_S1N_JEEENS4_5SM1004TMEM4LOAD26SM100_TMEM_LOAD_32dp32b32xENS4_13SM90_TMA_LOADES1B_NS4_39AutoVectorizingCopyWithAssumedAlignmentILi128EEENS4_14SM90_TMA_STOREES1B_S20_S20_EEEvvEEEEvNT_6ParamsE,"aw",@nobits
	.sectionflags	@""
	.align	16
	.zero		1024


//--------------------- .nv.shared.reserved.0     --------------------------
	.section	.nv.shared.reserved.0,"aw",@nobits
	.weak		__nv_reservedSMEM_offset_0_alias
	.size		__nv_reservedSMEM_offset_0_alias, 0, 64
	.other		__nv_reservedSMEM_offset_0_alias,@"STO_CUDA_RESERVED_SHARED STV_DEFAULT"
__nv_reservedSMEM_offset_0_alias:
	.zero		0
.nv.shared.reserved.0:
	.zero		64
	.weak		__nv_reservedSMEM_tcgen05_partition
	.type		__nv_reservedSMEM_tcgen05_partition,@object
	.size		__nv_reservedSMEM_tcgen05_partition,(.L_0 - __nv_reservedSMEM_tcgen05_partition)
__nv_reservedSMEM_tcgen05_partition:
	.zero		32
.L_0:


//--------------------- .nv.global                --------------------------
	.section	.nv.global,"aw",@nobits
.nv.global:
	.type		_ZN39_INTERNAL_c8cf8cab_4_k_cu_0dcb02e0_79804cute1_E,@object
	.size		_ZN39_INTERNAL_c8cf8cab_4_k_cu_0dcb02e0_79804cute1_E,(_ZN39_INTERNAL_c8cf8cab_4_k_cu_0dcb02e0_79804cuda3std3__45__cpo6cbeginE - _ZN39_INTERNAL_c8cf8cab_4_k_cu_0dcb02e0_79804cute1_E)
_ZN39_INTERNAL_c8cf8cab_4_k_cu_0dcb02e0_79804cute1_E:
	.zero		1
	.type		_ZN39_INTERNAL_c8cf8cab_4_k_cu_0dcb02e0_79804cuda3std3__45__cpo6cbeginE,@object
	.size		_ZN39_INTERNAL_c8cf8cab_4_k_cu_0dcb02e0_79804cuda3std3__45__cpo6cbeginE,(_ZN39_INTERNAL_c8cf8cab_4_k_cu_0dcb02e0_79804cuda3std3__48in_placeE - _ZN39_INTERNAL_c8cf8cab_4_k_cu_0dcb02e0_79804cuda3std3__45__cpo6cbeginE)
_ZN39_INTERNAL_c8cf8cab_4_k_cu_0dcb02e0_79804cuda3std3__45__cpo6cbeginE:
	.zero		1
	.type		_ZN39_INTERNAL_c8cf8cab_4_k_cu_0dcb02e0_79804cuda3std3__48in_placeE,@object
	.size		_ZN39_INTERNAL_c8cf8cab_4_k_cu_0dcb02e0_79804cuda3std3__48in_placeE,(_ZN39_INTERNAL_c8cf8cab_4_k_cu_0dcb02e0_79804cuda3std6ranges3__45__cpo9iter_moveE - _ZN39_INTERNAL_c8cf8cab_4_k_cu_0dcb02e0_79804cuda3std3__48in_placeE)
_ZN39_INTERNAL_c8cf8cab_4_k_cu_0dcb02e0_79804cuda3std3__48in_placeE:
	.zero		1
	.type		_ZN39_INTERNAL_c8cf8cab_4_k_cu_0dcb02e0_79804cuda3std6ranges3__45__cpo9iter_moveE,@object
	.size		_ZN39_INTERNAL_c8cf8cab_4_k_cu_0dcb02e0_79804cuda3std6ranges3__45__cpo9iter_moveE,(_ZN39_INTERNAL_c8cf8cab_4_k_cu_0dcb02e0_79804cuda3std3__45__cpo5beginE - _ZN39_INTERNAL_c8cf8cab_4_k_cu_0dcb02e0_79804cuda3std6ranges3__45__cpo9iter_moveE)
_ZN39_INTERNAL_c8cf8cab_4_k_cu_0dcb02e0_79804cuda3std6ranges3__45__cpo9iter_moveE:
	.zero		1
	.type		_ZN39_INTERNAL_c8cf8cab_4_k_cu_0dcb02e0_79804cuda3std3__45__cpo5beginE,@object
	.size		_ZN39_INTERNAL_c8cf8cab_4_k_cu_0dcb02e0_79804cuda3std3__45__cpo5beginE,(_ZN39_INTERNAL_c8cf8cab_4_k_cu_0dcb02e0_79804cuda3std3__441_GLOBAL__N__c8cf8cab_4_k_cu_0dcb02e0_79806ignoreE - _ZN39_INTERNAL_c8cf8cab_4_k_cu_0dcb02e0_79804cuda3std3__45__cpo5beginE)
_ZN39_INTERNAL_c8cf8cab_4_k_cu_0dcb02e0_79804cuda3std3__45__cpo5beginE:
	.zero		1
	.type		_ZN39_INTERNAL_c8cf8cab_4_k_cu_0dcb02e0_79804cuda3std3__441_GLOBAL__N__c8cf8cab_4_k_cu_0dcb02e0_79806ignoreE,@object
	.size		_ZN39_INTERNAL_c8cf8cab_4_k_cu_0dcb02e0_79804cuda3std3__441_GLOBAL__N__c8cf8cab_4_k_cu_0dcb02e0_79806ignoreE,(_ZN39_INTERNAL_c8cf8cab_4_k_cu_0dcb02e0_79804cute7productE - _ZN39_INTERNAL_c8cf8cab_4_k_cu_0dcb02e0_79804cuda3std3__441_GLOBAL__N__c8cf8cab_4_k_cu_0dcb02e0_79806ignoreE)
_ZN39_INTERNAL_c8cf8cab_4_k_cu_0dcb02e0_79804cuda3std3__441_GLOBAL__N__c8cf8cab_4_k_cu_0dcb02e0_79806ignoreE:
	.zero		1
	.type		_ZN39_INTERNAL_c8cf8cab_4_k_cu_0dcb02e0_79804cute7productE,@object
	.size		_ZN39_INTERNAL_c8cf8cab_4_k_cu_0dcb02e0_79804cute7productE,(_ZN39_INTERNAL_c8cf8cab_4_k_cu_0dcb02e0_79804cuda3std3__45__cpo3endE - _ZN39_INTERNAL_c8cf8cab_4_k_cu_0dcb02e0_79804cute7productE)
_ZN39_INTERNAL_c8cf8cab_4_k_cu_0dcb02e0_79804cute7productE:
	.zero		1
	.type		_ZN39_INTERNAL_c8cf8cab_4_k_cu_0dcb02e0_79804cuda3std3__45__cpo3endE,@object
	.size		_ZN39_INTERNAL_c8cf8cab_4_k_cu_0dcb02e0_79804cuda3std3__45__cpo3endE,(_ZN39_INTERNAL_c8cf8cab_4_k_cu_0dcb02e0_79804cuda3std3__419piecewise_constructE - _ZN39_INTERNAL_c8cf8cab_4_k_cu_0dcb02e0_79804cuda3std3__45__cpo3endE)
_ZN39_INTERNAL_c8cf8cab_4_k_cu_0dcb02e0_79804cuda3std3__45__cpo3endE:
	.zero		1
	.type		_ZN39_INTERNAL_c8cf8cab_4_k_cu_0dcb02e0_79804cuda3std3__419piecewise_constructE,@object
	.size		_ZN39_INTERNAL_c8cf8cab_4_k_cu_0dcb02e0_79804cuda3std3__419piecewise_constructE,(_ZN39_INTERNAL_c8cf8cab_4_k_cu_0dcb02e0_79804cuda3std3__45__cpo4cendE - _ZN39_INTERNAL_c8cf8cab_4_k_cu_0dcb02e0_79804cuda3std3__419piecewise_constructE)
_ZN39_INTERNAL_c8cf8cab_4_k_cu_0dcb02e0_79804cuda3std3__419piecewise_constructE:
	.zero		1
	.type		_ZN39_INTERNAL_c8cf8cab_4_k_cu_0dcb02e0_79804cuda3std3__45__cpo4cendE,@object
	.size		_ZN39_INTERNAL_c8cf8cab_4_k_cu_0dcb02e0_79804cuda3std3__45__cpo4cendE,(_ZN39_INTERNAL_c8cf8cab_4_k_cu_0dcb02e0_79804cuda3std6ranges3__45__cpo4swapE - _ZN39_INTERNAL_c8cf8cab_4_k_cu_0dcb02e0_79804cuda3std3__45__cpo4cendE)
_ZN39_INTERNAL_c8cf8cab_4_k_cu_0dcb02e0_79804cuda3std3__45__cpo4cendE:
	.zero		1
	.type		_ZN39_INTERNAL_c8cf8cab_4_k_cu_0dcb02e0_79804cuda3std6ranges3__45__cpo4swapE,@object
	.size		_ZN39_INTERNAL_c8cf8cab_4_k_cu_0dcb02e0_79804cuda3std6ranges3__45__cpo4swapE,(.L_10 - _ZN39_INTERNAL_c8cf8cab_4_k_cu_0dcb02e0_79804cuda3std6ranges3__45__cpo4swapE)
_ZN39_INTERNAL_c8cf8cab_4_k_cu_0dcb02e0_79804cuda3std6ranges3__45__cpo4swapE:
	.zero		1
.L_10:


//--------------------- .nv.constant0._ZN7cutlass13device_kernelINS_4gemm6kernel13GemmUniversalIN4cute5tupleIJiiiiEEENS1_10collective13CollectiveMmaINS1_35MainloopSm100TmaUmmaWarpSpecializedILi20ELi2ELi4ENS5_IJNS4_1CILi2EEENSA_ILi1EEESC_EEEEENS5_IJNSA_ILi256EEENSA_ILi64EEENSA_ILi32EEEEEENS_10bfloat16_tENS5_IJlSC_lEEESJ_SK_NS4_8TiledMMAINS4_8MMA_AtomIJNS4_26SM100_MMA_F16BF16_2x1SM_SSISJ_SJ_fLi256ELi64ELNS4_4UMMA5MajorE0ELSP_0ELNSO_7ScaleInE0ELSQ_0EEEEEENS4_6LayoutINS5_IJSC_SC_SC_EEENS5_IJNSA_ILi0EEESV_SV_EEEEENS5_IJNS4_10UnderscoreESY_SY_EEEEENS4_18SM100_TMA_2SM_LOADENS4_14ComposedLayoutINS4_7SwizzleILi2ELi4ELi3EEENS4_18smem_ptr_flag_bitsILi16EEENST_INS5_IJNSA_ILi8EEESH_EEENS5_IJSH_SC_EEEEEEEvNS4_8identityES11_S1B_vS1C_EENS_8epilogue10collective18CollectiveEpilogueINS1E_23Sm100TmaWarpSpecializedILi3ELi2ELi32ELb1ELb0EEEJNS5_IJNSA_ILi128EEESG_SH_EEENS5_IJNST_IS1J_SC_EENST_ISH_SC_EEEEESJ_SK_SJ_SK_NS1E_6fusion15FusionCallbacksIS1I_NS1O_17LinearCombinationISJ_fSJ_fLNS_15FloatRoundStyleE2EEES1K_S1N_JEEENS4_5SM1004TMEM4LOAD26SM100_TMEM_LOAD_32dp32b32xENS4_13SM90_TMA_LOADES1B_NS4_39AutoVectorizingCopyWithAssumedAlignmentILi128EEENS4_14SM90_TMA_STOREES1B_S20_S20_EEEvvEEEEvNT_6ParamsE --------------------------
	.section	.nv.constant0._ZN7cutlass13device_kernelINS_4gemm6kernel13GemmUniversalIN4cute5tupleIJiiiiEEENS1_10collective13CollectiveMmaINS1_35MainloopSm100TmaUmmaWarpSpecializedILi20ELi2ELi4ENS5_IJNS4_1CILi2EEENSA_ILi1EEESC_EEEEENS5_IJNSA_ILi256EEENSA_ILi64EEENSA_ILi32EEEEEENS_10bfloat16_tENS5_IJlSC_lEEESJ_SK_NS4_8TiledMMAINS4_8MMA_AtomIJNS4_26SM100_MMA_F16BF16_2x1SM_SSISJ_SJ_fLi256ELi64ELNS4_4UMMA5MajorE0ELSP_0ELNSO_7ScaleInE0ELSQ_0EEEEEENS4_6LayoutINS5_IJSC_SC_SC_EEENS5_IJNSA_ILi0EEESV_SV_EEEEENS5_IJNS4_10UnderscoreESY_SY_EEEEENS4_18SM100_TMA_2SM_LOADENS4_14ComposedLayoutINS4_7SwizzleILi2ELi4ELi3EEENS4_18smem_ptr_flag_bitsILi16EEENST_INS5_IJNSA_ILi8EEESH_EEENS5_IJSH_SC_EEEEEEEvNS4_8identityES11_S1B_vS1C_EENS_8epilogue10collective18CollectiveEpilogueINS1E_23Sm100TmaWarpSpecializedILi3ELi2ELi32ELb1ELb0EEEJNS5_IJNSA_ILi128EEESG_SH_EEENS5_IJNST_IS1J_SC_EENST_ISH_SC_EEEEESJ_SK_SJ_SK_NS1E_6fusion15FusionCallbacksIS1I_NS1O_17LinearCombinationISJ_fSJ_fLNS_15FloatRoundStyleE2EEES1K_S1N_JEEENS4_5SM1004TMEM4LOAD26SM100_TMEM_LOAD_32dp32b32xENS4_13SM90_TMA_LOADES1B_NS4_39AutoVectorizingCopyWithAssumedAlignmentILi128EEENS4_14SM90_TMA_STOREES1B_S20_S20_EEEvvEEEEvNT_6ParamsE,"a",@progbits
	.sectionflags	@""
	.align	4
.nv.constant0._ZN7cutlass13device_kernelINS_4gemm6kernel13GemmUniversalIN4cute5tupleIJiiiiEEENS1_10collective13CollectiveMmaINS1_35MainloopSm100TmaUmmaWarpSpecializedILi20ELi2ELi4ENS5_IJNS4_1CILi2EEENSA_ILi1EEESC_EEEEENS5_IJNSA_ILi256EEENSA_ILi64EEENSA_ILi32EEEEEENS_10bfloat16_tENS5_IJlSC_lEEESJ_SK_NS4_8TiledMMAINS4_8MMA_AtomIJNS4_26SM100_MMA_F16BF16_2x1SM_SSISJ_SJ_fLi256ELi64ELNS4_4UMMA5MajorE0ELSP_0ELNSO_7ScaleInE0ELSQ_0EEEEEENS4_6LayoutINS5_IJSC_SC_SC_EEENS5_IJNSA_ILi0EEESV_SV_EEEEENS5_IJNS4_10UnderscoreESY_SY_EEEEENS4_18SM100_TMA_2SM_LOADENS4_14ComposedLayoutINS4_7SwizzleILi2ELi4ELi3EEENS4_18smem_ptr_flag_bitsILi16EEENST_INS5_IJNSA_ILi8EEESH_EEENS5_IJSH_SC_EEEEEEEvNS4_8identityES11_S1B_vS1C_EENS_8epilogue10collective18CollectiveEpilogueINS1E_23Sm100TmaWarpSpecializedILi3ELi2ELi32ELb1ELb0EEEJNS5_IJNSA_ILi128EEESG_SH_EEENS5_IJNST_IS1J_SC_EENST_ISH_SC_EEEEESJ_SK_SJ_SK_NS1E_6fusion15FusionCallbacksIS1I_NS1O_17LinearCombinationISJ_fSJ_fLNS_15FloatRoundStyleE2EEES1K_S1N_JEEENS4_5SM1004TMEM4LOAD26SM100_TMEM_LOAD_32dp32b32xENS4_13SM90_TMA_LOADES1B_NS4_39AutoVectorizingCopyWithAssumedAlignmentILi128EEENS4_14SM90_TMA_STOREES1B_S20_S20_EEEvvEEEEvNT_6ParamsE:
	.zero		2944


//--------------------- SYMBOLS --------------------------

	.type		.nv.reservedSmem.offset0,@object
	.size		.nv.reservedSmem.offset0,0x4
	.type		.nv.reservedSmem.cap,@object
	.size		.nv.reservedSmem.cap,0x4
	.type		__assertfail,@function
